// auto-generated by cutlass_sweep.gemm — config: {"arch": "sm_90", "cluster_m": 1, "cluster_n": 1, "dtype": "e4m3", "dtype_b": "e4m3", "layout": "nt", "stages": 0, "tile_k": 256, "tile_m": 128, "tile_n": 32}
#include "cutlass/cutlass.h"
#include "cutlass/gemm/collective/collective_builder.hpp"
#include "cutlass/gemm/device/gemm_universal_adapter.h"
#include "cutlass/gemm/kernel/gemm_universal.hpp"
#include "cutlass/epilogue/collective/collective_builder.hpp"

using ElemA = cutlass::float_e4m3_t;
using ElemB = cutlass::float_e4m3_t;
using ElemCD = cutlass::float_e4m3_t;
using Acc  = float;
using TileShape    = cute::Shape<cute::_128, cute::_32, cute::_256>;
using ClusterShape = cute::Shape<cute::_1, cute::_1, cute::_1>;

using CollectiveEpilogue = typename cutlass::epilogue::collective::CollectiveBuilder<
    cutlass::arch::Sm90, cutlass::arch::OpClassTensorOp,
    TileShape, ClusterShape,
    cutlass::epilogue::collective::EpilogueTileAuto,
    Acc, Acc,
    ElemCD, cutlass::layout::RowMajor, 128 / cutlass::sizeof_bits<ElemCD>::value,
    ElemCD, cutlass::layout::RowMajor, 128 / cutlass::sizeof_bits<ElemCD>::value,
    cutlass::epilogue::collective::EpilogueScheduleAuto
  >::CollectiveOp;

using CollectiveMainloop = typename cutlass::gemm::collective::CollectiveBuilder<
    cutlass::arch::Sm90, cutlass::arch::OpClassTensorOp,
    ElemA, cutlass::layout::RowMajor, 128 / cutlass::sizeof_bits<ElemA>::value,
    ElemB, cutlass::layout::ColumnMajor, 128 / cutlass::sizeof_bits<ElemB>::value,
    Acc,
    TileShape, ClusterShape,
    cutlass::gemm::collective::StageCountAutoCarveout<static_cast<int>(sizeof(typename CollectiveEpilogue::SharedStorage))>,
    cutlass::gemm::collective::KernelScheduleAuto
  >::CollectiveOp;

using GemmKernel = cutlass::gemm::kernel::GemmUniversal<
    cute::Shape<int,int,int,int>,
    CollectiveMainloop,
    CollectiveEpilogue
>;
using Gemm = cutlass::gemm::device::GemmUniversalAdapter<GemmKernel>;

// Force the device kernel symbol into the cubin without needing a host main.
auto* _anchor = &cutlass::device_kernel<GemmKernel>;


// ===== COMPILED SASS (sm_90a) =====

	.target	sm_90a

	.elftype	@"ET_EXEC"


//--------------------- .note.nv.tkinfo           --------------------------
	.section	.note.nv.tkinfo,"",@"SHT_NOTE"
	.sectionflags	@"SHF_NOTE_NV_TKINFO"
	.tkinfo
        /*0018*/ 	.word	0x00000002
        /*0030*/ 	.string	""
        /*0030*/ 	.string	"ptxas"
        /*0030*/ 	.string	"Cuda compilation tools, release 13.0, V13.0.88"
        /*0030*/ 	.string	"Build cuda_13.0.r13.0/compiler.36424714_0"
        /*0030*/ 	.string	"-arch sm_90a -m 64 "



//--------------------- .note.nv.cuinfo           --------------------------
	.section	.note.nv.cuinfo,"",@"SHT_NOTE"
	.sectionflags	@"SHF_NOTE_NV_CUINFO"
        /*0018*/ 	.short	0x0002
        /*001a*/ 	.short	0x005a
        /*001c*/ 	.short	0x0082
	.zero		2


//--------------------- .nv.info                  --------------------------
	.section	.nv.info,"",@"SHT_CUDA_INFO"
	.align	4


	//----- nvinfo : EIATTR_REGCOUNT
	.align		4
        /*0000*/ 	.byte	0x04, 0x2f
        /*0002*/ 	.short	(.L_12 - .L_11)
	.align		4
.L_11:
        /*0004*/ 	.word	index@(_ZN7cutlass13device_kernelINS_4gemm6kernel13GemmUniversalIN4cute5tupleIJiiiiEEENS1_10collective13CollectiveMmaINS1_37MainloopSm90TmaGmmaWarpSpecializedFP8ILi5ENS5_IJNS4_1CILi1EEESB_SB_EEENS1_35KernelTmaWarpSpecializedCooperativeEEENS5_IJNSA_ILi128EEENSA_ILi32EEENSA_ILi256EEEEEENS_12float_e4m3_tENS5_IJlSB_lEEESJ_SK_NS4_8TiledMMAINS4_8MMA_AtomIJNS4_4SM904GMMA30MMA_64x32x32_F32E4M3E4M3_SS_TNILNSO_7ScaleInE1ELSQ_1EEEEEENS4_6LayoutINS5_IJNSA_ILi2EEESB_SB_EEENS5_IJSB_NSA_ILi0EEESW_EEEEENS5_IJNS4_10UnderscoreESZ_SZ_EEEEENS4_13SM90_TMA_LOADENS4_14ComposedLayoutINS4_7SwizzleILi3ELi4ELi3EEENS4_18smem_ptr_flag_bitsILi8EEENST_INS5_IJNSA_ILi8EEESF_EEENS5_IJSF_SB_EEEEEEEvNS4_8identityES12_S1C_vS1D_EENS_8epilogue10collective6detail29Sm90TmaWarpSpecializedAdapterINS1G_15DefaultEpilogueISJ_SK_SK_NS1F_6thread17LinearCombinationISJ_Li1EffLNS1K_9ScaleType4KindE0ELNS_15FloatRoundStyleE2ESJ_EENS1_15EpilogueDefaultEEEEEvvEEEEvNT_6ParamsE)
        /*0008*/ 	.word	0x000000a8


	//----- nvinfo : EIATTR_FRAME_SIZE
	.align		4
.L_12:
        /*000c*/ 	.byte	0x04, 0x11
        /*000e*/ 	.short	(.L_14 - .L_13)
	.align		4
.L_13:
        /*0010*/ 	.word	index@(_ZN7cutlass13device_kernelINS_4gemm6kernel13GemmUniversalIN4cute5tupleIJiiiiEEENS1_10collective13CollectiveMmaINS1_37MainloopSm90TmaGmmaWarpSpecializedFP8ILi5ENS5_IJNS4_1CILi1EEESB_SB_EEENS1_35KernelTmaWarpSpecializedCooperativeEEENS5_IJNSA_ILi128EEENSA_ILi32EEENSA_ILi256EEEEEENS_12float_e4m3_tENS5_IJlSB_lEEESJ_SK_NS4_8TiledMMAINS4_8MMA_AtomIJNS4_4SM904GMMA30MMA_64x32x32_F32E4M3E4M3_SS_TNILNSO_7ScaleInE1ELSQ_1EEEEEENS4_6LayoutINS5_IJNSA_ILi2EEESB_SB_EEENS5_IJSB_NSA_ILi0EEESW_EEEEENS5_IJNS4_10UnderscoreESZ_SZ_EEEEENS4_13SM90_TMA_LOADENS4_14ComposedLayoutINS4_7SwizzleILi3ELi4ELi3EEENS4_18smem_ptr_flag_bitsILi8EEENST_INS5_IJNSA_ILi8EEESF_EEENS5_IJSF_SB_EEEEEEEvNS4_8identityES12_S1C_vS1D_EENS_8epilogue10collective6detail29Sm90TmaWarpSpecializedAdapterINS1G_15DefaultEpilogueISJ_SK_SK_NS1F_6thread17LinearCombinationISJ_Li1EffLNS1K_9ScaleType4KindE0ELNS_15FloatRoundStyleE2ESJ_EENS1_15EpilogueDefaultEEEEEvvEEEEvNT_6ParamsE)
        /*0014*/ 	.word	0x00000000


	//----- nvinfo : EIATTR_MIN_STACK_SIZE
	.align		4
.L_14:
        /*0018*/ 	.byte	0x04, 0x12
        /*001a*/ 	.short	(.L_16 - .L_15)
	.align		4
.L_15:
        /*001c*/ 	.word	index@(_ZN7cutlass13device_kernelINS_4gemm6kernel13GemmUniversalIN4cute5tupleIJiiiiEEENS1_10collective13CollectiveMmaINS1_37MainloopSm90TmaGmmaWarpSpecializedFP8ILi5ENS5_IJNS4_1CILi1EEESB_SB_EEENS1_35KernelTmaWarpSpecializedCooperativeEEENS5_IJNSA_ILi128EEENSA_ILi32EEENSA_ILi256EEEEEENS_12float_e4m3_tENS5_IJlSB_lEEESJ_SK_NS4_8TiledMMAINS4_8MMA_AtomIJNS4_4SM904GMMA30MMA_64x32x32_F32E4M3E4M3_SS_TNILNSO_7ScaleInE1ELSQ_1EEEEEENS4_6LayoutINS5_IJNSA_ILi2EEESB_SB_EEENS5_IJSB_NSA_ILi0EEESW_EEEEENS5_IJNS4_10UnderscoreESZ_SZ_EEEEENS4_13SM90_TMA_LOADENS4_14ComposedLayoutINS4_7SwizzleILi3ELi4ELi3EEENS4_18smem_ptr_flag_bitsILi8EEENST_INS5_IJNSA_ILi8EEESF_EEENS5_IJSF_SB_EEEEEEEvNS4_8identityES12_S1C_vS1D_EENS_8epilogue10collective6detail29Sm90TmaWarpSpecializedAdapterINS1G_15DefaultEpilogueISJ_SK_SK_NS1F_6thread17LinearCombinationISJ_Li1EffLNS1K_9ScaleType4KindE0ELNS_15FloatRoundStyleE2ESJ_EENS1_15EpilogueDefaultEEEEEvvEEEEvNT_6ParamsE)
        /*0020*/ 	.word	0x00000000
.L_16:


//--------------------- .nv.compat                --------------------------
	.section	.nv.compat,"",@"SHT_CUDA_COMPAT_INFO"
	.align	4
        /*0000*/ 	.byte	0x02, 0x09, 0x01, 0x00, 0x02, 0x02, 0x04, 0x00, 0x02, 0x05, 0x05, 0x00, 0x03, 0x07, 0x01, 0x01
        /*0010*/ 	.byte	0x02, 0x03, 0x01, 0x00, 0x02, 0x06, 0x01, 0x00, 0x04, 0x0b, 0x08, 0x00, 0x00, 0x00, 0x00, 0x00
        /*0020*/ 	.byte	0x00, 0x00, 0x00, 0x00


//--------------------- .nv.info._ZN7cutlass13device_kernelINS_4gemm6kernel13GemmUniversalIN4cute5tupleIJiiiiEEENS1_10collective13CollectiveMmaINS1_37MainloopSm90TmaGmmaWarpSpecializedFP8ILi5ENS5_IJNS4_1CILi1EEESB_SB_EEENS1_35KernelTmaWarpSpecializedCooperativeEEENS5_IJNSA_ILi128EEENSA_ILi32EEENSA_ILi256EEEEEENS_12float_e4m3_tENS5_IJlSB_lEEESJ_SK_NS4_8TiledMMAINS4_8MMA_AtomIJNS4_4SM904GMMA30MMA_64x32x32_F32E4M3E4M3_SS_TNILNSO_7ScaleInE1ELSQ_1EEEEEENS4_6LayoutINS5_IJNSA_ILi2EEESB_SB_EEENS5_IJSB_NSA_ILi0EEESW_EEEEENS5_IJNS4_10UnderscoreESZ_SZ_EEEEENS4_13SM90_TMA_LOADENS4_14ComposedLayoutINS4_7SwizzleILi3ELi4ELi3EEENS4_18smem_ptr_flag_bitsILi8EEENST_INS5_IJNSA_ILi8EEESF_EEENS5_IJSF_SB_EEEEEEEvNS4_8identityES12_S1C_vS1D_EENS_8epilogue10collective6detail29Sm90TmaWarpSpecializedAdapterINS1G_15DefaultEpilogueISJ_SK_SK_NS1F_6thread17LinearCombinationISJ_Li1EffLNS1K_9ScaleType4KindE0ELNS_15FloatRoundStyleE2ESJ_EENS1_15EpilogueDefaultEEEEEvvEEEEvNT_6ParamsE --------------------------
	.section	.nv.info._ZN7cutlass13device_kernelINS_4gemm6kernel13GemmUniversalIN4cute5tupleIJiiiiEEENS1_10collective13CollectiveMmaINS1_37MainloopSm90TmaGmmaWarpSpecializedFP8ILi5ENS5_IJNS4_1CILi1EEESB_SB_EEENS1_35KernelTmaWarpSpecializedCooperativeEEENS5_IJNSA_ILi128EEENSA_ILi32EEENSA_ILi256EEEEEENS_12float_e4m3_tENS5_IJlSB_lEEESJ_SK_NS4_8TiledMMAINS4_8MMA_AtomIJNS4_4SM904GMMA30MMA_64x32x32_F32E4M3E4M3_SS_TNILNSO_7ScaleInE1ELSQ_1EEEEEENS4_6LayoutINS5_IJNSA_ILi2EEESB_SB_EEENS5_IJSB_NSA_ILi0EEESW_EEEEENS5_IJNS4_10UnderscoreESZ_SZ_EEEEENS4_13SM90_TMA_LOADENS4_14ComposedLayoutINS4_7SwizzleILi3ELi4ELi3EEENS4_18smem_ptr_flag_bitsILi8EEENST_INS5_IJNSA_ILi8EEESF_EEENS5_IJSF_SB_EEEEEEEvNS4_8identityES12_S1C_vS1D_EENS_8epilogue10collective6detail29Sm90TmaWarpSpecializedAdapterINS1G_15DefaultEpilogueISJ_SK_SK_NS1F_6thread17LinearCombinationISJ_Li1EffLNS1K_9ScaleType4KindE0ELNS_15FloatRoundStyleE2ESJ_EENS1_15EpilogueDefaultEEEEEvvEEEEvNT_6ParamsE,"",@"SHT_CUDA_INFO"
	.sectionflags	@""
	.align	4


	//----- nvinfo : EIATTR_CUDA_API_VERSION
	.align		4
        /*0000*/ 	.byte	0x04, 0x37
        /*0002*/ 	.short	(.L_18 - .L_17)
.L_17:
        /*0004*/ 	.word	0x00000082


	//----- nvinfo : EIATTR_KPARAM_INFO
	.align		4
.L_18:
        /*0008*/ 	.byte	0x04, 0x17
        /*000a*/ 	.short	(.L_20 - .L_19)
.L_19:
        /*000c*/ 	.word	0x00000000
        /*0010*/ 	.short	0x0000
        /*0012*/ 	.short	0x0070
        /*0014*/ 	.byte	0x00, 0xf0, 0x01, 0x10


	//----- nvinfo : EIATTR_SPARSE_MMA_MASK
	.align		4
.L_20:
        /*0018*/ 	.byte	0x03, 0x50
        /*001a*/ 	.short	0x0000


	//----- nvinfo : EIATTR_MAXREG_COUNT
	.align		4
        /*001c*/ 	.byte	0x03, 0x1b
        /*001e*/ 	.short	0x00a8


	//----- nvinfo : EIATTR_NUM_BARRIERS
	.align		4
        /*0020*/ 	.byte	0x02, 0x4c
        /*0022*/ 	.byte	0x01
	.zero		1


	//----- nvinfo : EIATTR_MERCURY_ISA_VERSION
	.align		4
        /*0024*/ 	.byte	0x03, 0x5f
        /*0026*/ 	.short	0x0101


	//----- nvinfo : EIATTR_INT_WARP_WIDE_INSTR_OFFSETS
	.align		4
        /*0028*/ 	.byte	0x04, 0x31
        /*002a*/ 	.short	(.L_22 - .L_21)


	//   ....[0]....
.L_21:
        /*002c*/ 	.word	0x000003e0


	//   ....[1]....
        /*0030*/ 	.word	0x000003f0


	//   ....[2]....
        /*0034*/ 	.word	0x000004f0


	//----- nvinfo : EIATTR_COOP_GROUP_MASK_REGIDS
	.align		4
.L_22:
        /*0038*/ 	.byte	0x04, 0x29
        /*003a*/ 	.short	(.L_24 - .L_23)


	//   ....[0]....
.L_23:
        /*003c*/ 	.word	0xffffffff


	//   ....[1]....
        /*0040*/ 	.word	0xffffffff


	//   ....[2]....
        /*0044*/ 	.word	0xffffffff


	//   ....[3]....
        /*0048*/ 	.word	0xffffffff


	//   ....[4]....
        /*004c*/ 	.word	0xffffffff


	//----- nvinfo : EIATTR_COOP_GROUP_INSTR_OFFSETS
	.align		4
.L_24:
        /*0050*/ 	.byte	0x04, 0x28
        /*0052*/ 	.short	(.L_26 - .L_25)


	//   ....[0]....
.L_25:
        /*0054*/ 	.word	0x00000060


	//   ....[1]....
        /*0058*/ 	.word	0x00000070


	//   ....[2]....
        /*005c*/ 	.word	0x00000130


	//   ....[3]....
        /*0060*/ 	.word	0x000002e0


	//   ....[4]....
        /*0064*/ 	.word	0x00001020


	//----- nvinfo : EIATTR_REG_RECONFIG
	.align		4
.L_26:
        /*0068*/ 	.byte	0x01, 0x54
	.zero		2


	//----- nvinfo : EIATTR_MBARRIER_INSTR_OFFSETS
	.align		4
        /*006c*/ 	.byte	0x04, 0x39
        /*006e*/ 	.short	(.L_28 - .L_27)


	//   ....[0]....
.L_27:
        /*0070*/ 	.word	0x00000230
        /*0074*/ 	.word	0x000000ff
        /*0078*/ 	.word	0x00000000
        /*007c*/ 	.short	0x0100
        /*007e*/ 	.byte	0x08
	.zero		1


	//   ....[1]....
        /*0080*/ 	.word	0x00000240
        /*0084*/ 	.word	0x000000ff
        /*0088*/ 	.word	0x00000028
        /*008c*/ 	.short	0x0100
        /*008e*/ 	.byte	0x08
	.zero		1


	//   ....[2]....
        /*0090*/ 	.word	0x00000250
        /*0094*/ 	.word	0x000000ff
        /*0098*/ 	.word	0x00000008
        /*009c*/ 	.short	0x0100
        /*009e*/ 	.byte	0x08
	.zero		1


	//   ....[3]....
        /*00a0*/ 	.word	0x00000260
        /*00a4*/ 	.word	0x000000ff
        /*00a8*/ 	.word	0x00000030
        /*00ac*/ 	.short	0x0100
        /*00ae*/ 	.byte	0x08
	.zero		1


	//   ....[4]....
        /*00b0*/ 	.word	0x00000270
        /*00b4*/ 	.word	0x000000ff
        /*00b8*/ 	.word	0x00000010
        /*00bc*/ 	.short	0x0100
        /*00be*/ 	.byte	0x08
	.zero		1


	//   ....[5]....
        /*00c0*/ 	.word	0x00000280
        /*00c4*/ 	.word	0x000000ff
        /*00c8*/ 	.word	0x00000038
        /*00cc*/ 	.short	0x0100
        /*00ce*/ 	.byte	0x08
	.zero		1


	//   ....[6]....
        /*00d0*/ 	.word	0x00000290
        /*00d4*/ 	.word	0x000000ff
        /*00d8*/ 	.word	0x00000018
        /*00dc*/ 	.short	0x0100
        /*00de*/ 	.byte	0x08
	.zero		1


	//   ....[7]....
        /*00e0*/ 	.word	0x000002a0
        /*00e4*/ 	.word	0x000000ff
        /*00e8*/ 	.word	0x00000040
        /*00ec*/ 	.short	0x0100
        /*00ee*/ 	.byte	0x08
	.zero		1


	//   ....[8]....
        /*00f0*/ 	.word	0x000002b0
        /*00f4*/ 	.word	0x000000ff
        /*00f8*/ 	.word	0x00000020
        /*00fc*/ 	.short	0x0100
        /*00fe*/ 	.byte	0x08
	.zero		1


	//   ....[9]....
        /*0100*/ 	.word	0x000002c0
        /*0104*/ 	.word	0x000000ff
        /*0108*/ 	.word	0x00000048
        /*010c*/ 	.short	0x0100
        /*010e*/ 	.byte	0x08
	.zero		1


	//   ....[10]....
        /*0110*/ 	.word	0x00000560
        /*0114*/ 	.word	0x000000ff
        /*0118*/ 	.word	0x00000060
        /*011c*/ 	.short	0x0100
        /*011e*/ 	.byte	0x06
	.zero		1


	//   ....[11]....
        /*0120*/ 	.word	0x000005d0
        /*0124*/ 	.word	0x000000ff
        /*0128*/ 	.word	0x00000068
        /*012c*/ 	.short	0x0100
        /*012e*/ 	.byte	0x06
	.zero		1


	//   ....[12]....
        /*0130*/ 	.word	0x00001260
        /*0134*/ 	.word	0x000000ff
        /*0138*/ 	.word	0x00000000
        /*013c*/ 	.short	0x010a
        /*013e*/ 	.byte	0x06
	.zero		1


	//   ....[13]....
        /*0140*/ 	.word	0x000012a0
        /*0144*/ 	.word	0x000000ff
        /*0148*/ 	.word	0x00000000
        /*014c*/ 	.short	0x010a
        /*014e*/ 	.byte	0x06
	.zero		1


	//   ....[14]....
        /*0150*/ 	.word	0x00001960
        /*0154*/ 	.word	0x000000ff
        /*0158*/ 	.word	0x00000000
        /*015c*/ 	.short	0x010a
        /*015e*/ 	.byte	0x0f
	.zero		1


	//   ....[15]....
        /*0160*/ 	.word	0x000019a0
        /*0164*/ 	.word	0x000000ff
        /*0168*/ 	.word	0x00000000
        /*016c*/ 	.short	0x010a
        /*016e*/ 	.byte	0x0f
	.zero		1


	//   ....[16]....
        /*0170*/ 	.word	0x00001ed0
        /*0174*/ 	.word	0x000000ff
        /*0178*/ 	.word	0x00000000
        /*017c*/ 	.short	0x0101
        /*017e*/ 	.byte	0x08
	.zero		1


	//   ....[17]....
        /*0180*/ 	.word	0x00002220
        /*0184*/ 	.word	0x000000ff
        /*0188*/ 	.word	0x00000000
        /*018c*/ 	.short	0x0101
        /*018e*/ 	.byte	0x08
	.zero		1


	//   ....[18]....
        /*0190*/ 	.word	0x00004900
        /*0194*/ 	.word	0x00000012
        /*0198*/ 	.word	0x00000028
        /*019c*/ 	.short	0x010a
        /*019e*/ 	.byte	0x3f
	.zero		1


	//   ....[19]....
        /*01a0*/ 	.word	0x00004d50
        /*01a4*/ 	.word	0x00000004
        /*01a8*/ 	.word	0x00000068
        /*01ac*/ 	.short	0x0101
        /*01ae*/ 	.byte	0x3f
	.zero		1


	//   ....[20]....
        /*01b0*/ 	.word	0x00005480
        /*01b4*/ 	.word	0x00000007
        /*01b8*/ 	.word	0x00000000
        /*01bc*/ 	.short	0x010a
        /*01be*/ 	.byte	0x3f
	.zero		1


	//   ....[21]....
        /*01c0*/ 	.word	0x00005500
        /*01c4*/ 	.word	0x00000009
        /*01c8*/ 	.word	0x00000000
        /*01cc*/ 	.short	0x010a
        /*01ce*/ 	.byte	0x3f
	.zero		1


	//   ....[22]....
        /*01d0*/ 	.word	0x00005590
        /*01d4*/ 	.word	0x00000006
        /*01d8*/ 	.word	0x00000000
        /*01dc*/ 	.short	0x010a
        /*01de*/ 	.byte	0x3f
	.zero		1


	//   ....[23]....
        /*01e0*/ 	.word	0x00005620
        /*01e4*/ 	.word	0x00000009
        /*01e8*/ 	.word	0x00000000
        /*01ec*/ 	.short	0x010a
        /*01ee*/ 	.byte	0x3f
	.zero		1


	//   ....[24]....
        /*01f0*/ 	.word	0x000056b0
        /*01f4*/ 	.word	0x00000003
        /*01f8*/ 	.word	0x00000000
        /*01fc*/ 	.short	0x010a
        /*01fe*/ 	.byte	0x3f
	.zero		1


	//   ....[25]....
        /*0200*/ 	.word	0x00005720
        /*0204*/ 	.word	0x00000003
        /*0208*/ 	.word	0x00000000
        /*020c*/ 	.short	0x010a
        /*020e*/ 	.byte	0x3f
	.zero		1


	//   ....[26]....
        /*0210*/ 	.word	0x00005780
        /*0214*/ 	.word	0x00000004
        /*0218*/ 	.word	0x00000000
        /*021c*/ 	.short	0x010a
        /*021e*/ 	.byte	0x3f
	.zero		1


	//   ....[27]....
        /*0220*/ 	.word	0x00005850
        /*0224*/ 	.word	0x00000012
        /*0228*/ 	.word	0x00000028
        /*022c*/ 	.short	0x010a
        /*022e*/ 	.byte	0x3f
	.zero		1


	//   ....[28]....
        /*0230*/ 	.word	0x00005930
        /*0234*/ 	.word	0x00000007
        /*0238*/ 	.word	0x00000000
        /*023c*/ 	.short	0x010a
        /*023e*/ 	.byte	0x3f
	.zero		1


	//   ....[29]....
        /*0240*/ 	.word	0x00005980
        /*0244*/ 	.word	0x00000009
        /*0248*/ 	.word	0x00000000
        /*024c*/ 	.short	0x010a
        /*024e*/ 	.byte	0x3f
	.zero		1


	//   ....[30]....
        /*0250*/ 	.word	0x000059d0
        /*0254*/ 	.word	0x00000006
        /*0258*/ 	.word	0x00000000
        /*025c*/ 	.short	0x010a
        /*025e*/ 	.byte	0x3f
	.zero		1


	//   ....[31]....
        /*0260*/ 	.word	0x00005a20
        /*0264*/ 	.word	0x00000009
        /*0268*/ 	.word	0x00000000
        /*026c*/ 	.short	0x010a
        /*026e*/ 	.byte	0x3f
	.zero		1


	//----- nvinfo : EIATTR_NUM_MBARRIERS
	.align		4
.L_28:
        /*0270*/ 	.byte	0x03, 0x38
        /*0272*/ 	.short	0x000c


	//----- nvinfo : EIATTR_EXIT_INSTR_OFFSETS
	.align		4
        /*0274*/ 	.byte	0x04, 0x1c
        /*0276*/ 	.short	(.L_30 - .L_29)


	//   ....[0]....
.L_29:
        /*0278*/ 	.word	0x00000620


	//   ....[1]....
        /*027c*/ 	.word	0x00000ef0


	//   ....[2]....
        /*0280*/ 	.word	0x00003f60


	//   ....[3]....
        /*0284*/ 	.word	0x000045a0


	//   ....[4]....
        /*0288*/ 	.word	0x00005700


	//----- nvinfo : EIATTR_MAX_THREADS
	.align		4
.L_30:
        /*028c*/ 	.byte	0x04, 0x05
        /*028e*/ 	.short	(.L_32 - .L_31)
.L_31:
        /*0290*/ 	.word	0x00000180
        /*0294*/ 	.word	0x00000001
        /*0298*/ 	.word	0x00000001


	//----- nvinfo : EIATTR_CRS_STACK_SIZE
	.align		4
.L_32:
        /*029c*/ 	.byte	0x04, 0x1e
        /*029e*/ 	.short	(.L_34 - .L_33)
.L_33:
        /*02a0*/ 	.word	0x00000000


	//----- nvinfo : EIATTR_CBANK_PARAM_SIZE
	.align		4
.L_34:
        /*02a4*/ 	.byte	0x03, 0x19
        /*02a6*/ 	.short	0x0470


	//----- nvinfo : EIATTR_PARAM_CBANK
	.align		4
        /*02a8*/ 	.byte	0x04, 0x0a
        /*02aa*/ 	.short	(.L_36 - .L_35)
	.align		4
.L_35:
        /*02ac*/ 	.word	index@(.nv.constant0._ZN7cutlass13device_kernelINS_4gemm6kernel13GemmUniversalIN4cute5tupleIJiiiiEEENS1_10collective13CollectiveMmaINS1_37MainloopSm90TmaGmmaWarpSpecializedFP8ILi5ENS5_IJNS4_1CILi1EEESB_SB_EEENS1_35KernelTmaWarpSpecializedCooperativeEEENS5_IJNSA_ILi128EEENSA_ILi32EEENSA_ILi256EEEEEENS_12float_e4m3_tENS5_IJlSB_lEEESJ_SK_NS4_8TiledMMAINS4_8MMA_AtomIJNS4_4SM904GMMA30MMA_64x32x32_F32E4M3E4M3_SS_TNILNSO_7ScaleInE1ELSQ_1EEEEEENS4_6LayoutINS5_IJNSA_ILi2EEESB_SB_EEENS5_IJSB_NSA_ILi0EEESW_EEEEENS5_IJNS4_10UnderscoreESZ_SZ_EEEEENS4_13SM90_TMA_LOADENS4_14ComposedLayoutINS4_7SwizzleILi3ELi4ELi3EEENS4_18smem_ptr_flag_bitsILi8EEENST_INS5_IJNSA_ILi8EEESF_EEENS5_IJSF_SB_EEEEEEEvNS4_8identityES12_S1C_vS1D_EENS_8epilogue10collective6detail29Sm90TmaWarpSpecializedAdapterINS1G_15DefaultEpilogueISJ_SK_SK_NS1F_6thread17LinearCombinationISJ_Li1EffLNS1K_9ScaleType4KindE0ELNS_15FloatRoundStyleE2ESJ_EENS1_15EpilogueDefaultEEEEEvvEEEEvNT_6ParamsE)
        /*02b0*/ 	.short	0x0210
        /*02b2*/ 	.short	0x0470


	//----- nvinfo : EIATTR_SW_WAR
	.align		4
.L_36:
        /*02b4*/ 	.byte	0x04, 0x36
        /*02b6*/ 	.short	(.L_38 - .L_37)
.L_37:
        /*02b8*/ 	.word	0x00000008
.L_38:


//--------------------- .nv.callgraph             --------------------------
	.section	.nv.callgraph,"",@"SHT_CUDA_CALLGRAPH"
	.align	4
	.sectionentsize	8
	.align		4
        /*0000*/ 	.word	0x00000000
	.align		4
        /*0004*/ 	.word	0xffffffff
	.align		4
        /*0008*/ 	.word	0x00000000
	.align		4
        /*000c*/ 	.word	0xfffffffe
	.align		4
        /*0010*/ 	.word	0x00000000
	.align		4
        /*0014*/ 	.word	0xfffffffd
	.align		4
        /*0018*/ 	.word	0x00000000
	.align		4
        /*001c*/ 	.word	0xfffffffc


//--------------------- .nv.constant4             --------------------------
	.section	.nv.constant4,"a",@progbits
	.align	8
	.align		8
.nv.constant4:
        /*0000*/ 	.dword	_ZN39_INTERNAL_913abd52_4_k_cu_6c9d8830_89324cuda3std3__45__cpo5beginE
	.align		8
        /*0008*/ 	.dword	_ZN39_INTERNAL_913abd52_4_k_cu_6c9d8830_89324cuda3std3__45__cpo3endE
	.align		8
        /*0010*/ 	.dword	_ZN39_INTERNAL_913abd52_4_k_cu_6c9d8830_89324cuda3std3__45__cpo6cbeginE
	.align		8
        /*0018*/ 	.dword	_ZN39_INTERNAL_913abd52_4_k_cu_6c9d8830_89324cuda3std3__45__cpo4cendE
	.align		8
        /*0020*/ 	.dword	_ZN39_INTERNAL_913abd52_4_k_cu_6c9d8830_89324cuda3std3__441_GLOBAL__N__913abd52_4_k_cu_6c9d8830_89326ignoreE
	.align		8
        /*0028*/ 	.dword	_ZN39_INTERNAL_913abd52_4_k_cu_6c9d8830_89324cuda3std3__419piecewise_constructE
	.align		8
        /*0030*/ 	.dword	_ZN39_INTERNAL_913abd52_4_k_cu_6c9d8830_89324cuda3std3__48in_placeE
	.align		8
        /*0038*/ 	.dword	_ZN39_INTERNAL_913abd52_4_k_cu_6c9d8830_89324cuda3std6ranges3__45__cpo4swapE
	.align		8
        /*0040*/ 	.dword	_ZN39_INTERNAL_913abd52_4_k_cu_6c9d8830_89324cuda3std6ranges3__45__cpo9iter_moveE
	.align		8
        /*0048*/ 	.dword	_ZN39_INTERNAL_913abd52_4_k_cu_6c9d8830_89324cute7productE
	.align		8
        /*0050*/ 	.dword	_ZN39_INTERNAL_913abd52_4_k_cu_6c9d8830_89324cute1_E


//--------------------- .text._ZN7cutlass13device_kernelINS_4gemm6kernel13GemmUniversalIN4cute5tupleIJiiiiEEENS1_10collective13CollectiveMmaINS1_37MainloopSm90TmaGmmaWarpSpecializedFP8ILi5ENS5_IJNS4_1CILi1EEESB_SB_EEENS1_35KernelTmaWarpSpecializedCooperativeEEENS5_IJNSA_ILi128EEENSA_ILi32EEENSA_ILi256EEEEEENS_12float_e4m3_tENS5_IJlSB_lEEESJ_SK_NS4_8TiledMMAINS4_8MMA_AtomIJNS4_4SM904GMMA30MMA_64x32x32_F32E4M3E4M3_SS_TNILNSO_7ScaleInE1ELSQ_1EEEEEENS4_6LayoutINS5_IJNSA_ILi2EEESB_SB_EEENS5_IJSB_NSA_ILi0EEESW_EEEEENS5_IJNS4_10UnderscoreESZ_SZ_EEEEENS4_13SM90_TMA_LOADENS4_14ComposedLayoutINS4_7SwizzleILi3ELi4ELi3EEENS4_18smem_ptr_flag_bitsILi8EEENST_INS5_IJNSA_ILi8EEESF_EEENS5_IJSF_SB_EEEEEEEvNS4_8identityES12_S1C_vS1D_EENS_8epilogue10collective6detail29Sm90TmaWarpSpecializedAdapterINS1G_15DefaultEpilogueISJ_SK_SK_NS1F_6thread17LinearCombinationISJ_Li1EffLNS1K_9ScaleType4KindE0ELNS_15FloatRoundStyleE2ESJ_EENS1_15EpilogueDefaultEEEEEvvEEEEvNT_6ParamsE --------------------------
	.section	.text._ZN7cutlass13device_kernelINS_4gemm6kernel13GemmUniversalIN4cute5tupleIJiiiiEEENS1_10collective13CollectiveMmaINS1_37MainloopSm90TmaGmmaWarpSpecializedFP8ILi5ENS5_IJNS4_1CILi1EEESB_SB_EEENS1_35KernelTmaWarpSpecializedCooperativeEEENS5_IJNSA_ILi128EEENSA_ILi32EEENSA_ILi256EEEEEENS_12float_e4m3_tENS5_IJlSB_lEEESJ_SK_NS4_8TiledMMAINS4_8MMA_AtomIJNS4_4SM904GMMA30MMA_64x32x32_F32E4M3E4M3_SS_TNILNSO_7ScaleInE1ELSQ_1EEEEEENS4_6LayoutINS5_IJNSA_ILi2EEESB_SB_EEENS5_IJSB_NSA_ILi0EEESW_EEEEENS5_IJNS4_10UnderscoreESZ_SZ_EEEEENS4_13SM90_TMA_LOADENS4_14ComposedLayoutINS4_7SwizzleILi3ELi4ELi3EEENS4_18smem_ptr_flag_bitsILi8EEENST_INS5_IJNSA_ILi8EEESF_EEENS5_IJSF_SB_EEEEEEEvNS4_8identityES12_S1C_vS1D_EENS_8epilogue10collective6detail29Sm90TmaWarpSpecializedAdapterINS1G_15DefaultEpilogueISJ_SK_SK_NS1F_6thread17LinearCombinationISJ_Li1EffLNS1K_9ScaleType4KindE0ELNS_15FloatRoundStyleE2ESJ_EENS1_15EpilogueDefaultEEEEEvvEEEEvNT_6ParamsE,"ax",@progbits
	.align	128
.text._ZN7cutlass13device_kernelINS_4gemm6kernel13GemmUniversalIN4cute5tupleIJiiiiEEENS1_10collective13CollectiveMmaINS1_37MainloopSm90TmaGmmaWarpSpecializedFP8ILi5ENS5_IJNS4_1CILi1EEESB_SB_EEENS1_35KernelTmaWarpSpecializedCooperativeEEENS5_IJNSA_ILi128EEENSA_ILi32EEENSA_ILi256EEEEEENS_12float_e4m3_tENS5_IJlSB_lEEESJ_SK_NS4_8TiledMMAINS4_8MMA_AtomIJNS4_4SM904GMMA30MMA_64x32x32_F32E4M3E4M3_SS_TNILNSO_7ScaleInE1ELSQ_1EEEEEENS4_6LayoutINS5_IJNSA_ILi2EEESB_SB_EEENS5_IJSB_NSA_ILi0EEESW_EEEEENS5_IJNS4_10UnderscoreESZ_SZ_EEEEENS4_13SM90_TMA_LOADENS4_14ComposedLayoutINS4_7SwizzleILi3ELi4ELi3EEENS4_18smem_ptr_flag_bitsILi8EEENST_INS5_IJNSA_ILi8EEESF_EEENS5_IJSF_SB_EEEEEEEvNS4_8identityES12_S1C_vS1D_EENS_8epilogue10collective6detail29Sm90TmaWarpSpecializedAdapterINS1G_15DefaultEpilogueISJ_SK_SK_NS1F_6thread17LinearCombinationISJ_Li1EffLNS1K_9ScaleType4KindE0ELNS_15FloatRoundStyleE2ESJ_EENS1_15EpilogueDefaultEEEEEvvEEEEvNT_6ParamsE:
        .type           _ZN7cutlass13device_kernelINS_4gemm6kernel13GemmUniversalIN4cute5tupleIJiiiiEEENS1_10collective13CollectiveMmaINS1_37MainloopSm90TmaGmmaWarpSpecializedFP8ILi5ENS5_IJNS4_1CILi1EEESB_SB_EEENS1_35KernelTmaWarpSpecializedCooperativeEEENS5_IJNSA_ILi128EEENSA_ILi32EEENSA_ILi256EEEEEENS_12float_e4m3_tENS5_IJlSB_lEEESJ_SK_NS4_8TiledMMAINS4_8MMA_AtomIJNS4_4SM904GMMA30MMA_64x32x32_F32E4M3E4M3_SS_TNILNSO_7ScaleInE1ELSQ_1EEEEEENS4_6LayoutINS5_IJNSA_ILi2EEESB_SB_EEENS5_IJSB_NSA_ILi0EEESW_EEEEENS5_IJNS4_10UnderscoreESZ_SZ_EEEEENS4_13SM90_TMA_LOADENS4_14ComposedLayoutINS4_7SwizzleILi3ELi4ELi3EEENS4_18smem_ptr_flag_bitsILi8EEENST_INS5_IJNSA_ILi8EEESF_EEENS5_IJSF_SB_EEEEEEEvNS4_8identityES12_S1C_vS1D_EENS_8epilogue10collective6detail29Sm90TmaWarpSpecializedAdapterINS1G_15DefaultEpilogueISJ_SK_SK_NS1F_6thread17LinearCombinationISJ_Li1EffLNS1K_9ScaleType4KindE0ELNS_15FloatRoundStyleE2ESJ_EENS1_15EpilogueDefaultEEEEEvvEEEEvNT_6ParamsE,@function
        .size           _ZN7cutlass13device_kernelINS_4gemm6kernel13GemmUniversalIN4cute5tupleIJiiiiEEENS1_10collective13CollectiveMmaINS1_37MainloopSm90TmaGmmaWarpSpecializedFP8ILi5ENS5_IJNS4_1CILi1EEESB_SB_EEENS1_35KernelTmaWarpSpecializedCooperativeEEENS5_IJNSA_ILi128EEENSA_ILi32EEENSA_ILi256EEEEEENS_12float_e4m3_tENS5_IJlSB_lEEESJ_SK_NS4_8TiledMMAINS4_8MMA_AtomIJNS4_4SM904GMMA30MMA_64x32x32_F32E4M3E4M3_SS_TNILNSO_7ScaleInE1ELSQ_1EEEEEENS4_6LayoutINS5_IJNSA_ILi2EEESB_SB_EEENS5_IJSB_NSA_ILi0EEESW_EEEEENS5_IJNS4_10UnderscoreESZ_SZ_EEEEENS4_13SM90_TMA_LOADENS4_14ComposedLayoutINS4_7SwizzleILi3ELi4ELi3EEENS4_18smem_ptr_flag_bitsILi8EEENST_INS5_IJNSA_ILi8EEESF_EEENS5_IJSF_SB_EEEEEEEvNS4_8identityES12_S1C_vS1D_EENS_8epilogue10collective6detail29Sm90TmaWarpSpecializedAdapterINS1G_15DefaultEpilogueISJ_SK_SK_NS1F_6thread17LinearCombinationISJ_Li1EffLNS1K_9ScaleType4KindE0ELNS_15FloatRoundStyleE2ESJ_EENS1_15EpilogueDefaultEEEEEvvEEEEvNT_6ParamsE,(.L_x_107 - _ZN7cutlass13device_kernelINS_4gemm6kernel13GemmUniversalIN4cute5tupleIJiiiiEEENS1_10collective13CollectiveMmaINS1_37MainloopSm90TmaGmmaWarpSpecializedFP8ILi5ENS5_IJNS4_1CILi1EEESB_SB_EEENS1_35KernelTmaWarpSpecializedCooperativeEEENS5_IJNSA_ILi128EEENSA_ILi32EEENSA_ILi256EEEEEENS_12float_e4m3_tENS5_IJlSB_lEEESJ_SK_NS4_8TiledMMAINS4_8MMA_AtomIJNS4_4SM904GMMA30MMA_64x32x32_F32E4M3E4M3_SS_TNILNSO_7ScaleInE1ELSQ_1EEEEEENS4_6LayoutINS5_IJNSA_ILi2EEESB_SB_EEENS5_IJSB_NSA_ILi0EEESW_EEEEENS5_IJNS4_10UnderscoreESZ_SZ_EEEEENS4_13SM90_TMA_LOADENS4_14ComposedLayoutINS4_7SwizzleILi3ELi4ELi3EEENS4_18smem_ptr_flag_bitsILi8EEENST_INS5_IJNSA_ILi8EEESF_EEENS5_IJSF_SB_EEEEEEEvNS4_8identityES12_S1C_vS1D_EENS_8epilogue10collective6detail29Sm90TmaWarpSpecializedAdapterINS1G_15DefaultEpilogueISJ_SK_SK_NS1F_6thread17LinearCombinationISJ_Li1EffLNS1K_9ScaleType4KindE0ELNS_15FloatRoundStyleE2ESJ_EENS1_15EpilogueDefaultEEEEEvvEEEEvNT_6ParamsE)
        .other          _ZN7cutlass13device_kernelINS_4gemm6kernel13GemmUniversalIN4cute5tupleIJiiiiEEENS1_10collective13CollectiveMmaINS1_37MainloopSm90TmaGmmaWarpSpecializedFP8ILi5ENS5_IJNS4_1CILi1EEESB_SB_EEENS1_35KernelTmaWarpSpecializedCooperativeEEENS5_IJNSA_ILi128EEENSA_ILi32EEENSA_ILi256EEEEEENS_12float_e4m3_tENS5_IJlSB_lEEESJ_SK_NS4_8TiledMMAINS4_8MMA_AtomIJNS4_4SM904GMMA30MMA_64x32x32_F32E4M3E4M3_SS_TNILNSO_7ScaleInE1ELSQ_1EEEEEENS4_6LayoutINS5_IJNSA_ILi2EEESB_SB_EEENS5_IJSB_NSA_ILi0EEESW_EEEEENS5_IJNS4_10UnderscoreESZ_SZ_EEEEENS4_13SM90_TMA_LOADENS4_14ComposedLayoutINS4_7SwizzleILi3ELi4ELi3EEENS4_18smem_ptr_flag_bitsILi8EEENST_INS5_IJNSA_ILi8EEESF_EEENS5_IJSF_SB_EEEEEEEvNS4_8identityES12_S1C_vS1D_EENS_8epilogue10collective6detail29Sm90TmaWarpSpecializedAdapterINS1G_15DefaultEpilogueISJ_SK_SK_NS1F_6thread17LinearCombinationISJ_Li1EffLNS1K_9ScaleType4KindE0ELNS_15FloatRoundStyleE2ESJ_EENS1_15EpilogueDefaultEEEEEvvEEEEvNT_6ParamsE,@"STO_CUDA_ENTRY STV_DEFAULT"
_ZN7cutlass13device_kernelINS_4gemm6kernel13GemmUniversalIN4cute5tupleIJiiiiEEENS1_10collective13CollectiveMmaINS1_37MainloopSm90TmaGmmaWarpSpecializedFP8ILi5ENS5_IJNS4_1CILi1EEESB_SB_EEENS1_35KernelTmaWarpSpecializedCooperativeEEENS5_IJNSA_ILi128EEENSA_ILi32EEENSA_ILi256EEEEEENS_12float_e4m3_tENS5_IJlSB_lEEESJ_SK_NS4_8TiledMMAINS4_8MMA_AtomIJNS4_4SM904GMMA30MMA_64x32x32_F32E4M3E4M3_SS_TNILNSO_7ScaleInE1ELSQ_1EEEEEENS4_6LayoutINS5_IJNSA_ILi2EEESB_SB_EEENS5_IJSB_NSA_ILi0EEESW_EEEEENS5_IJNS4_10UnderscoreESZ_SZ_EEEEENS4_13SM90_TMA_LOADENS4_14ComposedLayoutINS4_7SwizzleILi3ELi4ELi3EEENS4_18smem_ptr_flag_bitsILi8EEENST_INS5_IJNSA_ILi8EEESF_EEENS5_IJSF_SB_EEEEEEEvNS4_8identityES12_S1C_vS1D_EENS_8epilogue10collective6detail29Sm90TmaWarpSpecializedAdapterINS1G_15DefaultEpilogueISJ_SK_SK_NS1F_6thread17LinearCombinationISJ_Li1EffLNS1K_9ScaleType4KindE0ELNS_15FloatRoundStyleE2ESJ_EENS1_15EpilogueDefaultEEEEEvvEEEEvNT_6ParamsE:
[----:B------:R-:W-:Y:S01]  /*0000*/  LDC R1, c[0x0][0x28] ;  /* 0x00000a00ff017b82 */ /* 0x000fe20000000800 */
[----:B------:R-:W0:Y:S01]  /*0010*/  S2R R17, SR_TID.X ;  /* 0x0000000000117919 */ /* 0x000e220000002100 */
[----:B------:R-:W-:Y:S01]  /*0020*/  ELECT P0, URZ, PT ;  /* 0x00000000003f782f */ /* 0x000fe20003800000 */
[----:B------:R-:W-:Y:S01]  /*0030*/  BSSY B0, `(.L_x_0) ;  /* 0x000000f000007945 */ /* 0x000fe20003800000 */
[--C-:B0-----:R-:W-:Y:S02]  /*0040*/  SHF.R.U32.HI R0, RZ, 0x5, R17.reuse ;  /* 0x00000005ff007819 */ /* 0x101fe40000011611 */
[----:B------:R-:W-:-:S03]  /*0050*/  SHF.R.U32.HI R3, RZ, 0x7, R17 ;  /* 0x00000007ff037819 */ /* 0x000fc60000011611 */
[----:B------:R-:W0:Y:S04]  /*0060*/  SHFL.IDX PT, R2, R0, RZ, 0x1f ;  /* 0x00001fff00027589 */ /* 0x000e2800000e0000 */
[----:B------:R1:W2:Y:S01]  /*0070*/  SHFL.IDX PT, R10, R3, RZ, 0x1f ;  /* 0x00001fff030a7589 */ /* 0x0002a200000e0000 */
[----:B0-----:R-:W-:-:S13]  /*0080*/  ISETP.NE.OR P0, PT, R2, RZ, !P0 ;  /* 0x000000ff0200720c */ /* 0x001fda0004705670 */
[----:B-12---:R-:W-:Y:S05]  /*0090*/  @P0 BRA `(.L_x_1) ;  /* 0x0000000000200947 */ /* 0x006fea0003800000 */
[----:B------:R-:W-:Y:S02]  /*00a0*/  ULDC.64 UR4, c[0x0][0x198] ;  /* 0x0000660000047ab9 */ /* 0x000fe40000000a00 */
[----:B------:R-:W-:Y:S02]  /*00b0*/  UIADD3 UR6, UP0, UR4, 0xf0, URZ ;  /* 0x000000f004067890 */ /* 0x000fe4000ff1e03f */
[----:B------:R-:W-:Y:S02]  /*00c0*/  UIADD3 UR4, UP1, UR4, 0x1f0, URZ ;  /* 0x000001f004047890 */ /* 0x000fe4000ff3e03f */
[----:B------:R-:W-:Y:S02]  /*00d0*/  UIADD3.X UR7, URZ, UR5, URZ, UP0, !UPT ;  /* 0x000000053f077290 */ /* 0x000fe400087fe43f */
[----:B------:R-:W-:-:S07]  /*00e0*/  UIADD3.X UR5, URZ, UR5, URZ, UP1, !UPT ;  /* 0x000000053f057290 */ /* 0x000fce0008ffe43f */
[----:B------:R0:W-:Y:S02]  /*00f0*/  UTMACCTL.PF [UR6] ;  /* 0x00000000060079b9 */ /* 0x0001e40008040000 */
[----:B------:R0:W-:Y:S02]  /*0100*/  UTMACCTL.PF [UR4] ;  /* 0x00000000040079b9 */ /* 0x0001e40008040000 */
[----:B0-----:R-:W-:Y:S01]  /*0110*/  NOP ;  /* 0x0000000000007918 */ /* 0x001fe20000000000 */
.L_x_1:
[----:B------:R-:W-:Y:S05]  /*0120*/  BSYNC B0 ;  /* 0x0000000000007941 */ /* 0x000fea0003800000 */
.L_x_0:
[----:B------:R-:W0:Y:S02]  /*0130*/  SHFL.IDX PT, R3, R0, RZ, 0x1f ;  /* 0x00001fff00037589 */ /* 0x000e2400000e0000 */
[----:B0-----:R-:W-:-:S13]  /*0140*/  ISETP.NE.AND P0, PT, R3, RZ, PT ;  /* 0x000000ff0300720c */ /* 0x001fda0003f05270 */
[----:B------:R-:W-:Y:S05]  /*0150*/  @P0 BRA `(.L_x_2) ;  /* 0x0000000000600947 */ /* 0x000fea0003800000 */
[----:B------:R-:W0:Y:S01]  /*0160*/  S2UR UR8, SR_CgaCtaId ;  /* 0x00000000000879c3 */ /* 0x000e220000008800 */
[----:B------:R-:W-:Y:S01]  /*0170*/  UMOV UR4, 0x400 ;  /* 0x0000040000047882 */ /* 0x000fe20000000000 */
[----:B------:R-:W-:Y:S01]  /*0180*/  UMOV UR5, 0x1 ;  /* 0x0000000100057882 */ /* 0x000fe20000000000 */
[----:B------:R-:W-:Y:S01]  /*0190*/  UMOV UR6, 0x100 ;  /* 0x0000010000067882 */ /* 0x000fe20000000000 */
[----:B------:R-:W-:Y:S01]  /*01a0*/  ELECT P0, URZ, PT ;  /* 0x00000000003f782f */ /* 0x000fe20003800000 */
[----:B------:R-:W-:-:S04]  /*01b0*/  UIADD3 UR6, -UR6, 0x100000, URZ ;  /* 0x0010000006067890 */ /* 0x000fc8000fffe13f */
[----:B------:R-:W-:Y:S02]  /*01c0*/  USHF.L.U32 UR7, UR6, 0xb, URZ ;  /* 0x0000000b06077899 */ /* 0x000fe4000800063f */
[----:B------:R-:W-:Y:S02]  /*01d0*/  USHF.L.U32 UR6, UR6, 0x1, URZ ;  /* 0x0000000106067899 */ /* 0x000fe4000800063f */
[----:B0-----:R-:W-:Y:S02]  /*01e0*/  ULEA UR8, UR8, UR4, 0x18 ;  /* 0x0000000408087291 */ /* 0x001fe4000f8ec03f */
[----:B------:R-:W-:-:S04]  /*01f0*/  UIADD3 UR4, -UR5, 0x100000, URZ ;  /* 0x0010000005047890 */ /* 0x000fc8000fffe13f */
[----:B------:R-:W-:Y:S02]  /*0200*/  USHF.L.U32 UR5, UR4, 0xb, URZ ;  /* 0x0000000b04057899 */ /* 0x000fe4000800063f */
[----:B------:R-:W-:Y:S01]  /*0210*/  USHF.L.U32 UR4, UR4, 0x1, URZ ;  /* 0x0000000104047899 */ /* 0x000fe2000800063f */
[----:B------:R-:W0:Y:S11]  /*0220*/  FENCE.VIEW.ASYNC.S ;  /* 0x00000000000073c6 */ /* 0x000e360000000000 */
[----:B0-----:R0:W1:Y:S01]  /*0230*/  SYNCS.EXCH.64 URZ, [UR8], UR4 ;  /* 0x00000004083f75b2 */ /* 0x0010620008000100 */
[----:B------:R0:W2:Y:S01]  /*0240*/  SYNCS.EXCH.64 URZ, [UR8+0x28], UR6 ;  /* 0x00002806083f75b2 */ /* 0x0000a20008000100 */
[----:B------:R0:W3:Y:S01]  /*0250*/  SYNCS.EXCH.64 URZ, [UR8+0x8], UR4 ;  /* 0x00000804083f75b2 */ /* 0x0000e20008000100 */
[----:B------:R0:W4:Y:S01]  /*0260*/  SYNCS.EXCH.64 URZ, [UR8+0x30], UR6 ;  /* 0x00003006083f75b2 */ /* 0x0001220008000100 */
[----:B------:R0:W0:Y:S01]  /*0270*/  SYNCS.EXCH.64 URZ, [UR8+0x10], UR4 ;  /* 0x00001004083f75b2 */ /* 0x0000220008000100 */
[----:B------:R0:W0:Y:S01]  /*0280*/  SYNCS.EXCH.64 URZ, [UR8+0x38], UR6 ;  /* 0x00003806083f75b2 */ /* 0x0000220008000100 */
[----:B------:R0:W0:Y:S01]  /*0290*/  SYNCS.EXCH.64 URZ, [UR8+0x18], UR4 ;  /* 0x00001804083f75b2 */ /* 0x0000220008000100 */
[----:B------:R0:W0:Y:S01]  /*02a0*/  SYNCS.EXCH.64 URZ, [UR8+0x40], UR6 ;  /* 0x00004006083f75b2 */ /* 0x0000220008000100 */
[----:B------:R0:W0:Y:S01]  /*02b0*/  SYNCS.EXCH.64 URZ, [UR8+0x20], UR4 ;  /* 0x00002004083f75b2 */ /* 0x0000220008000100 */
[----:B------:R0:W0:Y:S01]  /*02c0*/  SYNCS.EXCH.64 URZ, [UR8+0x48], UR6 ;  /* 0x00004806083f75b2 */ /* 0x0000220008000100 */
[----:B------:R-:W-:Y:S01]  /*02d0*/  NOP ;  /* 0x0000000000007918 */ /* 0x000fe20000000000 */
.L_x_2:
[----:B------:R-:W5:Y:S01]  /*02e0*/  SHFL.IDX PT, R0, R0, RZ, 0x1f ;  /* 0x00001fff00007589 */ /* 0x000f6200000e0000 */
[----:B------:R-:W1:Y:S01]  /*02f0*/  LDC R3, c[0x0][0x65c] ;  /* 0x00019700ff037b82 */ /* 0x000e620000000800 */
[----:B------:R-:W-:Y:S02]  /*0300*/  ELECT P0, URZ, PT ;  /* 0x00000000003f782f */ /* 0x000fe40003800000 */
[----:B------:R-:W-:Y:S01]  /*0310*/  SHF.R.S32.HI R5, RZ, 0x1f, R2 ;  /* 0x0000001fff057819 */ /* 0x000fe20000011402 */
[----:B------:R-:W2:Y:S01]  /*0320*/  S2R R8, SR_CTAID.Y ;  /* 0x0000000000087919 */ /* 0x000ea20000002600 */
[----:B0-----:R-:W-:Y:S01]  /*0330*/  UMOV UR4, 0x20 ;  /* 0x0000002000047882 */ /* 0x001fe20000000000 */
[----:B------:R-:W-:Y:S01]  /*0340*/  ISETP.NE.AND P3, PT, R10, RZ, PT ;  /* 0x000000ff0a00720c */ /* 0x000fe20003f65270 */
[----:B------:R-:W-:Y:S01]  /*0350*/  NOP ;  /* 0x0000000000007918 */ /* 0x000fe20000000000 */
[----:B------:R-:W0:Y:S01]  /*0360*/  S2R R4, SR_CTAID.X ;  /* 0x0000000000047919 */ /* 0x000e220000002500 */
[----:B------:R-:W-:Y:S01]  /*0370*/  LEA.HI R5, R5, R2, RZ, 0x2 ;  /* 0x0000000205057211 */ /* 0x000fe200078f10ff */
[----:B------:R-:W-:-:S03]  /*0380*/  NOP ;  /* 0x0000000000007918 */ /* 0x000fc60000000000 */
[----:B------:R-:W-:-:S05]  /*0390*/  LOP3.LUT R5, R5, 0xfffffffc, RZ, 0xc0, !PT ;  /* 0xfffffffc05057812 */ /* 0x000fca00078ec0ff */
[----:B------:R-:W-:Y:S02]  /*03a0*/  IMAD.IADD R2, R2, 0x1, -R5 ;  /* 0x0000000102027824 */ /* 0x000fe400078e0a05 */
[----:B------:R-:W-:Y:S01]  /*03b0*/  IMAD.MOV.U32 R5, RZ, RZ, RZ ;  /* 0x000000ffff057224 */ /* 0x000fe200078e00ff */
[----:B-----5:R-:W-:Y:S02]  /*03c0*/  ISETP.NE.OR P0, PT, R0, RZ, !P0 ;  /* 0x000000ff0000720c */ /* 0x020fe40004705670 */
[----:B-1----:R-:W-:-:S11]  /*03d0*/  ISETP.NE.AND P2, PT, R3, 0x1, PT ;  /* 0x000000010300780c */ /* 0x002fd60003f45270 */
[----:B------:R-:W-:Y:S01]  /*03e0*/  VOTEU.ALL UP0, P0 ;  /* 0x00000000003f7886 */ /* 0x000fe20000000000 */
[----:B------:R-:W-:Y:S01]  /*03f0*/  VOTEU.ALL UP1, P0 ;  /* 0x00000000003f7886 */ /* 0x000fe20000020000 */
[----:B------:R-:W0:Y:S01]  /*0400*/  @P2 LDC R9, c[0x0][0x10] ;  /* 0x00000400ff092b82 */ /* 0x000e220000000800 */
[----:B--2---:R-:W-:Y:S02]  /*0410*/  @P2 IMAD.MOV.U32 R3, RZ, RZ, R8 ;  /* 0x000000ffff032224 */ /* 0x004fe400078e0008 */
[----:B------:R-:W-:Y:S01]  /*0420*/  @!UP0 UMOV UR6, 0x400 ;  /* 0x0000040000068882 */ /* 0x000fe20000000000 */
[----:B------:R-:W-:-:S04]  /*0430*/  @!UP0 UIADD3 UR4, -UR4, 0x100000, URZ ;  /* 0x0010000004048890 */ /* 0x000fc8000fffe13f */
[----:B------:R-:W-:Y:S02]  /*0440*/  @!UP0 USHF.L.U32 UR5, UR4, 0xb, URZ ;  /* 0x0000000b04058899 */ /* 0x000fe4000800063f */
[----:B------:R-:W-:Y:S01]  /*0450*/  @!UP0 USHF.L.U32 UR4, UR4, 0x1, URZ ;  /* 0x0000000104048899 */ /* 0x000fe2000800063f */
[----:B------:R-:W-:Y:S02]  /*0460*/  @P2 IMAD.MOV.U32 R6, RZ, RZ, R3 ;  /* 0x000000ffff062224 */ /* 0x000fe400078e0003 */
[----:B------:R-:W-:Y:S01]  /*0470*/  @P2 IMAD.MOV.U32 R7, RZ, RZ, RZ ;  /* 0x000000ffff072224 */ /* 0x000fe200078e00ff */
[----:B------:R-:W1:Y:S01]  /*0480*/  @!UP0 S2UR UR7, SR_CgaCtaId ;  /* 0x00000000000789c3 */ /* 0x000e620000008800 */
[----:B------:R-:W-:Y:S02]  /*0490*/  @!P2 IMAD.MOV.U32 R3, RZ, RZ, R8 ;  /* 0x000000ffff03a224 */ /* 0x000fe400078e0008 */
[----:B------:R-:W-:-:S05]  /*04a0*/  @P2 IMAD.MOV.U32 R11, RZ, RZ, RZ ;  /* 0x000000ffff0b2224 */ /* 0x000fca00078e00ff */
[----:B------:R-:W2:Y:S01]  /*04b0*/  @!P2 LDC R0, c[0x0][0xc] ;  /* 0x00000300ff00ab82 */ /* 0x000ea20000000800 */
[----:B0-----:R-:W-:-:S04]  /*04c0*/  @P2 IMAD.WIDE.U32 R8, R4, R9, R6 ;  /* 0x0000000904082225 */ /* 0x001fc800078e0006 */
[----:B------:R-:W-:Y:S01]  /*04d0*/  @P2 IMAD.IADD R9, R9, 0x1, R11 ;  /* 0x0000000109092824 */ /* 0x000fe200078e020b */
[----:B-1----:R-:W-:Y:S01]  /*04e0*/  @!UP0 ULEA UR6, UR7, UR6, 0x18 ;  /* 0x0000000607068291 */ /* 0x002fe2000f8ec03f */
[----:B------:R-:W-:Y:S01]  /*04f0*/  VOTEU.ALL UP0, P0 ;  /* 0x00000000003f7886 */ /* 0x000fe20000000000 */
[----:B------:R-:W-:-:S04]  /*0500*/  ISETP.NE.AND P0, PT, R2, 0x3, PT ;  /* 0x000000030200780c */ /* 0x000fc80003f05270 */
[----:B------:R-:W-:Y:S01]  /*0510*/  ISETP.EQ.OR P0, PT, R2, RZ, !P0 ;  /* 0x000000ff0200720c */ /* 0x000fe20004702670 */
[----:B--2---:R-:W-:-:S03]  /*0520*/  @!P2 IMAD.WIDE.U32 R6, R0, R3, R4 ;  /* 0x000000030006a225 */ /* 0x004fc600078e0004 */
[C---:B------:R-:W-:Y:S01]  /*0530*/  ISETP.EQ.AND P0, PT, R10.reuse, RZ, P0 ;  /* 0x000000ff0a00720c */ /* 0x040fe20000702270 */
[----:B------:R-:W-:Y:S01]  /*0540*/  VIADD R10, R10, 0xffffffff ;  /* 0xffffffff0a0a7836 */ /* 0x000fe20000000000 */
[----:B------:R-:W0:Y:S02]  /*0550*/  FENCE.VIEW.ASYNC.S ;  /* 0x00000000000073c6 */ /* 0x000e240000000000 */
[----:B0-----:R0:W3:Y:S01]  /*0560*/  @!UP0 SYNCS.EXCH.64 URZ, [UR6+0x60], UR4 ;  /* 0x00006004063f85b2 */ /* 0x0010e20008000100 */
[----:B------:R-:W-:Y:S01]  /*0570*/  @P2 IMAD.MOV.U32 R0, RZ, RZ, R8 ;  /* 0x000000ffff002224 */ /* 0x000fe200078e0008 */
[----:B------:R-:W-:Y:S01]  /*0580*/  SEL R8, RZ, 0x1, !P0 ;  /* 0x00000001ff087807 */ /* 0x000fe20004000000 */
[----:B------:R-:W-:Y:S01]  /*0590*/  @!P2 IMAD.MOV.U32 R0, RZ, RZ, R6 ;  /* 0x000000ffff00a224 */ /* 0x000fe200078e0006 */
[----:B------:R-:W-:Y:S01]  /*05a0*/  ISETP.GE.U32.AND P1, PT, R10, 0x2, PT ;  /* 0x000000020a00780c */ /* 0x000fe20003f26070 */
[----:B------:R-:W-:-:S03]  /*05b0*/  @!P2 IMAD.MOV.U32 R9, RZ, RZ, R7 ;  /* 0x000000ffff09a224 */ /* 0x000fc600078e0007 */
[----:B------:R-:W-:Y:S01]  /*05c0*/  SEL R8, R8, 0x2, P1 ;  /* 0x0000000208087807 */ /* 0x000fe20000800000 */
[----:B------:R0:W3:Y:S01]  /*05d0*/  @!UP1 SYNCS.EXCH.64 URZ, [UR6+0x68], UR4 ;  /* 0x00006804063f95b2 */ /* 0x0000e20008000100 */
[----:B------:R-:W-:Y:S01]  /*05e0*/  NOP ;  /* 0x0000000000007918 */ /* 0x000fe20000000000 */
[----:B---34-:R-:W-:Y:S06]  /*05f0*/  BAR.SYNC.DEFER_BLOCKING 0x0 ;  /* 0x0000000000007b1d */ /* 0x018fec0000010000 */
[----:B------:R-:W-:Y:S05]  /*0600*/  @!P3 BRA `(.L_x_3) ;  /* 0x000000380058b947 */ /* 0x000fea0003800000 */
[----:B------:R-:W-:-:S13]  /*0610*/  ISETP.GT.U32.AND P0, PT, R10, 0x1, PT ;  /* 0x000000010a00780c */ /* 0x000fda0003f04070 */
[----:B0-----:R-:W-:Y:S05]  /*0620*/  @P0 EXIT ;  /* 0x000000000000094d */ /* 0x001fea0003800000 */
[----:B------:R-:W-:Y:S01]  /*0630*/  ULDC.64 UR4, c[0x0][0x650] ;  /* 0x0001940000047ab9 */ /* 0x000fe20000000a00 */
[----:B------:R-:W-:Y:S01]  /*0640*/  PRMT R10, RZ, 0x7610, R10 ;  /* 0x00007610ff0a7816 */ /* 0x000fe2000000000a */
[----:B------:R-:W-:Y:S01]  /*0650*/  IMAD.MOV.U32 R18, RZ, RZ, -0x1 ;  /* 0xffffffffff127424 */ /* 0x000fe200078e00ff */
[----:B------:R-:W-:Y:S01]  /*0660*/  ISETP.GE.U32.AND P0, PT, R0, UR4, PT ;  /* 0x0000000400007c0c */ /* 0x000fe2000bf06070 */
[----:B------:R-:W-:Y:S02]  /*0670*/  IMAD.MOV.U32 R11, RZ, RZ, -0x1 ;  /* 0xffffffffff0b7424 */ /* 0x000fe400078e00ff */
[----:B------:R-:W-:Y:S01]  /*0680*/  IMAD.MOV.U32 R21, RZ, RZ, -0x1 ;  /* 0xffffffffff157424 */ /* 0x000fe200078e00ff */
[----:B------:R-:W-:-:S13]  /*0690*/  ISETP.GE.U32.AND.EX P0, PT, R9, UR5, PT, P0 ;  /* 0x0000000509007c0c */ /* 0x000fda000bf06100 */
[----:B------:R-:W-:Y:S05]  /*06a0*/  @P0 BRA `(.L_x_4) ;  /* 0x0000000400600947 */ /* 0x000fea0003800000 */
[----:B------:R-:W0:Y:S01]  /*06b0*/  LDC.64 R18, c[0x0][0x628] ;  /* 0x00018a00ff127b82 */ /* 0x000e220000000a00 */
[----:B------:R-:W-:Y:S02]  /*06c0*/  IMAD.MOV.U32 R6, RZ, RZ, R0 ;  /* 0x000000ffff067224 */ /* 0x000fe400078e0000 */
[----:B------:R-:W-:-:S05]  /*06d0*/  IMAD.MOV.U32 R7, RZ, RZ, R9 ;  /* 0x000000ffff077224 */ /* 0x000fca00078e0009 */
[----:B------:R-:W1:Y:S08]  /*06e0*/  LDC R2, c[0x0][0x630] ;  /* 0x00018c00ff027b82 */ /* 0x000e700000000800 */
[----:B------:R-:W2:Y:S01]  /*06f0*/  LDC.64 R20, c[0x0][0x620] ;  /* 0x00018800ff147b82 */ /* 0x000ea20000000a00 */
[----:B0-----:R-:W-:-:S04]  /*0700*/  ISETP.NE.U32.AND P0, PT, R18, RZ, PT ;  /* 0x000000ff1200720c */ /* 0x001fc80003f05070 */
[----:B------:R-:W-:-:S13]  /*0710*/  ISETP.NE.AND.EX P0, PT, R19, RZ, PT, P0 ;  /* 0x000000ff1300720c */ /* 0x000fda0003f05300 */
[----:B-12---:R-:W-:Y:S05]  /*0720*/  @!P0 BRA `(.L_x_5) ;  /* 0x0000000000288947 */ /* 0x006fea0003800000 */
[----:B------:R-:W0:Y:S02]  /*0730*/  LDC R13, c[0x0][0x634] ;  /* 0x00018d00ff0d7b82 */ /* 0x000e240000000800 */
[----:B0-----:R-:W-:-:S05]  /*0740*/  IADD3 R13, P0, R0, R13, RZ ;  /* 0x0000000d000d7210 */ /* 0x001fca0007f1e0ff */
[----:B------:R-:W-:-:S04]  /*0750*/  IMAD.X R15, RZ, RZ, R9, P0 ;  /* 0x000000ffff0f7224 */ /* 0x000fc800000e0609 */
[----:B------:R-:W-:-:S04]  /*0760*/  IMAD.WIDE.U32 R6, R15, R18, RZ ;  /* 0x000000120f067225 */ /* 0x000fc800078e00ff */
[----:B------:R-:W-:-:S04]  /*0770*/  IMAD.WIDE.U32 R10, P0, R13, R19, R6 ;  /* 0x000000130d0a7225 */ /* 0x000fc80007800006 */
[----:B------:R-:W-:-:S04]  /*0780*/  IMAD.WIDE.U32 R6, R13, R18, RZ ;  /* 0x000000120d067225 */ /* 0x000fc800078e00ff */
[----:B------:R-:W-:Y:S01]  /*0790*/  IMAD.X R13, RZ, RZ, RZ, P0 ;  /* 0x000000ffff0d7224 */ /* 0x000fe200000e06ff */
[----:B------:R-:W-:Y:S01]  /*07a0*/  IADD3 RZ, P0, R7, R10, RZ ;  /* 0x0000000a07ff7210 */ /* 0x000fe20007f1e0ff */
[----:B------:R-:W-:-:S04]  /*07b0*/  IMAD.MOV.U32 R12, RZ, RZ, R11 ;  /* 0x000000ffff0c7224 */ /* 0x000fc800078e000b */
[----:B------:R-:W-:-:S08]  /*07c0*/  IMAD.WIDE.U32.X R6, R15, R19, R12, P0 ;  /* 0x000000130f067225 */ /* 0x000fd000000e040c */
.L_x_5:
[-CC-:B------:R-:W-:Y:S01]  /*07d0*/  SHF.R.U64 R26, R6, R2.reuse, R7.reuse ;  /* 0x00000002061a7219 */ /* 0x180fe20000001207 */
[----:B------:R-:W0:Y:S01]  /*07e0*/  LDC R12, c[0x0][0x618] ;  /* 0x00018600ff0c7b82 */ /* 0x000e220000000800 */
[----:B------:R-:W-:Y:S01]  /*07f0*/  SHF.R.U32.HI R5, RZ, R2, R7 ;  /* 0x00000002ff057219 */ /* 0x000fe20000011607 */
[----:B------:R-:W-:Y:S01]  /*0800*/  ULDC UR4, c[0x0][0x150] ;  /* 0x0000540000047ab9 */ /* 0x000fe20000000800 */
[----:B------:R-:W-:Y:S01]  /*0810*/  IADD3 R11, P0, RZ, -R26, RZ ;  /* 0x8000001aff0b7210 */ /* 0x000fe20007f1e0ff */
[----:B------:R-:W-:Y:S01]  /*0820*/  IMAD.MOV.U32 R6, RZ, RZ, R0 ;  /* 0x000000ffff067224 */ /* 0x000fe200078e0000 */
[----:B------:R-:W-:Y:S01]  /*0830*/  I2FP.F32.U32 R2, R4 ;  /* 0x0000000400027245 */ /* 0x000fe20000201000 */
[----:B------:R-:W-:Y:S02]  /*0840*/  IMAD.MOV.U32 R7, RZ, RZ, R9 ;  /* 0x000000ffff077224 */ /* 0x000fe400078e0009 */
[----:B------:R-:W1:Y:S01]  /*0850*/  LDC.64 R24, c[0x0][0x640] ;  /* 0x00019000ff187b82 */ /* 0x000e620000000a00 */
[----:B------:R-:W-:-:S02]  /*0860*/  IMAD.X R13, RZ, RZ, ~R5, P0 ;  /* 0x000000ffff0d7224 */ /* 0x000fc400000e0e05 */
[----:B------:R-:W-:Y:S01]  /*0870*/  FMUL R2, R2, UR4 ;  /* 0x0000000402027c20 */ /* 0x000fe20008400000 */
[----:B------:R-:W-:Y:S01]  /*0880*/  IMAD.WIDE.U32 R6, R11, R20, R6 ;  /* 0x000000140b067225 */ /* 0x000fe200078e0006 */
[----:B------:R-:W-:-:S03]  /*0890*/  ULDC UR4, c[0x0][0x154] ;  /* 0x0000550000047ab9 */ /* 0x000fc60000000800 */
[----:B------:R-:W-:Y:S01]  /*08a0*/  IMAD R10, R13, R20, RZ ;  /* 0x000000140d0a7224 */ /* 0x000fe200078e02ff */
[----:B------:R-:W2:Y:S01]  /*08b0*/  LDC R5, c[0x0][0x144] ;  /* 0x00005100ff057b82 */ /* 0x000ea20000000800 */
[----:B------:R-:W3:Y:S02]  /*08c0*/  F2I.U32.TRUNC.NTZ R2, R2 ;  /* 0x0000000200027305 */ /* 0x000ee4000020f000 */
[----:B------:R-:W-:-:S04]  /*08d0*/  IMAD R11, R11, R21, R10 ;  /* 0x000000150b0b7224 */ /* 0x000fc800078e020a */
[----:B------:R-:W-:Y:S01]  /*08e0*/  IMAD.IADD R7, R7, 0x1, R11 ;  /* 0x0000000107077824 */ /* 0x000fe200078e020b */
[----:B------:R-:W4:Y:S01]  /*08f0*/  LDC R14, c[0x0][0x608] ;  /* 0x00018200ff0e7b82 */ /* 0x000f220000000800 */
[----:B------:R-:W-:-:S03]  /*0900*/  IMAD.MOV.U32 R11, RZ, RZ, -0x1 ;  /* 0xffffffffff0b7424 */ /* 0x000fc600078e00ff */
[-CC-:B0-----:R-:W-:Y:S02]  /*0910*/  SHF.R.U64 R18, R6, R12.reuse, R7.reuse ;  /* 0x0000000c06127219 */ /* 0x181fe40000001207 */
[----:B------:R-:W-:Y:S02]  /*0920*/  I2FP.F32.U32 R6, R3 ;  /* 0x0000000300067245 */ /* 0x000fe40000201000 */
[----:B------:R-:W0:Y:S01]  /*0930*/  LDC R22, c[0x0][0x658] ;  /* 0x00019600ff167b82 */ /* 0x000e220000000800 */
[----:B-1----:R-:W-:Y:S01]  /*0940*/  ISETP.NE.U32.AND P0, PT, R24, RZ, PT ;  /* 0x000000ff1800720c */ /* 0x002fe20003f05070 */
[----:B---3--:R-:W-:Y:S01]  /*0950*/  IMAD.MOV R10, RZ, RZ, -R2 ;  /* 0x000000ffff0a7224 */ /* 0x008fe200078e0a02 */
[----:B------:R-:W-:Y:S01]  /*0960*/  SHF.R.U32.HI R7, RZ, R12, R7 ;  /* 0x0000000cff077219 */ /* 0x000fe20000011607 */
[----:B------:R-:W-:Y:S01]  /*0970*/  FMUL R6, R6, UR4 ;  /* 0x0000000406067c20 */ /* 0x000fe20008400000 */
[----:B------:R-:W-:-:S03]  /*0980*/  ISETP.NE.AND.EX P0, PT, R25, RZ, PT, P0 ;  /* 0x000000ff1900720c */ /* 0x000fc60003f05300 */
[----:B------:R-:W1:Y:S01]  /*0990*/  LDC R16, c[0x0][0x148] ;  /* 0x00005200ff107b82 */ /* 0x000e620000000800 */
[----:B--2---:R-:W-:-:S07]  /*09a0*/  IMAD R2, R5, R10, R4 ;  /* 0x0000000a05027224 */ /* 0x004fce00078e0204 */
[----:B------:R-:W2:Y:S01]  /*09b0*/  LDC R20, c[0x0][0x600] ;  /* 0x00018000ff147b82 */ /* 0x000ea20000000800 */
[-CC-:B----4-:R-:W-:Y:S02]  /*09c0*/  SHF.R.U64 R28, R18, R14.reuse, R7.reuse ;  /* 0x0000000e121c7219 */ /* 0x190fe40000001207 */
[----:B------:R-:W-:Y:S01]  /*09d0*/  SHF.R.U32.HI R5, RZ, R14, R7 ;  /* 0x0000000eff057219 */ /* 0x000fe20000011607 */
[----:B------:R-:W-:Y:S01]  /*09e0*/  IMAD.MOV.U32 R7, RZ, RZ, 0x1 ;  /* 0x00000001ff077424 */ /* 0x000fe200078e00ff */
[----:B------:R3:W4:Y:S03]  /*09f0*/  F2I.U32.TRUNC.NTZ R14, R6 ;  /* 0x00000006000e7305 */ /* 0x000726000020f000 */
[----:B------:R-:W1:Y:S01]  /*0a00*/  LDC R19, c[0x0][0x648] ;  /* 0x00019200ff137b82 */ /* 0x000e620000000800 */
[-C--:B0-----:R-:W-:Y:S02]  /*0a10*/  SHF.L.U32 R4, R11, R22.reuse, RZ ;  /* 0x000000160b047219 */ /* 0x081fe400000006ff */
[----:B------:R-:W-:-:S02]  /*0a20*/  SHF.R.U64 R30, R28, R22, R5 ;  /* 0x000000161c1e7219 */ /* 0x000fc40000001205 */
[----:B------:R-:W-:Y:S02]  /*0a30*/  LOP3.LUT R13, RZ, R4, RZ, 0x33, !PT ;  /* 0x00000004ff0d7212 */ /* 0x000fe400078e33ff */
[-C--:B------:R-:W-:Y:S01]  /*0a40*/  SHF.R.U32.HI R5, RZ, R22.reuse, R5 ;  /* 0x00000016ff057219 */ /* 0x080fe20000011605 */
[----:B------:R-:W0:Y:S01]  /*0a50*/  LDC R21, c[0x0][0x638] ;  /* 0x00018e00ff157b82 */ /* 0x000e220000000800 */
[----:B------:R-:W-:Y:S01]  /*0a60*/  SHF.L.U32 R12, R7, R22, RZ ;  /* 0x00000016070c7219 */ /* 0x000fe200000006ff */
[----:B------:R-:W-:-:S06]  /*0a70*/  IMAD.MOV.U32 R4, RZ, RZ, R30 ;  /* 0x000000ffff047224 */ /* 0x000fcc00078e001e */
[----:B------:R-:W0:Y:S01]  /*0a80*/  LDC R23, c[0x0][0x610] ;  /* 0x00018400ff177b82 */ /* 0x000e220000000800 */
[----:B---34-:R-:W-:Y:S05]  /*0a90*/  @!P0 BRA `(.L_x_6) ;  /* 0x0000000000288947 */ /* 0x018fea0003800000 */
[----:B------:R-:W3:Y:S02]  /*0aa0*/  LDC R11, c[0x0][0x64c] ;  /* 0x00019300ff0b7b82 */ /* 0x000ee40000000800 */
[----:B---3--:R-:W-:-:S05]  /*0ab0*/  IADD3 R11, P0, R30, R11, RZ ;  /* 0x0000000b1e0b7210 */ /* 0x008fca0007f1e0ff */
        /* <DEDUP_REMOVED lines=8> */
.L_x_6:
[----:B-1----:R-:W-:Y:S01]  /*0b40*/  SHF.R.U64 R4, R4, R19, R5 ;  /* 0x0000001304047219 */ /* 0x002fe20000001205 */
[----:B--2---:R-:W-:Y:S01]  /*0b50*/  VIADD R5, R20, 0xffffffff ;  /* 0xffffffff14057836 */ /* 0x004fe20000000000 */
[----:B------:R-:W-:Y:S01]  /*0b60*/  LOP3.LUT R13, R28, R13, RZ, 0xc0, !PT ;  /* 0x0000000d1c0d7212 */ /* 0x000fe200078ec0ff */
[----:B------:R-:W-:Y:S02]  /*0b70*/  IMAD.MOV R14, RZ, RZ, -R14 ;  /* 0x000000ffff0e7224 */ /* 0x000fe400078e0a0e */
[----:B------:R-:W-:Y:S01]  /*0b80*/  IMAD.MOV R6, RZ, RZ, -R4 ;  /* 0x000000ffff067224 */ /* 0x000fe200078e0a04 */
[----:B------:R-:W-:Y:S01]  /*0b90*/  LOP3.LUT R5, R18, R5, RZ, 0xc0, !PT ;  /* 0x0000000512057212 */ /* 0x000fe200078ec0ff */
[----:B------:R-:W-:Y:S02]  /*0ba0*/  @P2 IMAD R2, R16, R14, R3 ;  /* 0x0000000e10022224 */ /* 0x000fe400078e0203 */
[----:B------:R-:W-:Y:S02]  /*0bb0*/  IMAD R13, R12, R4, R13 ;  /* 0x000000040c0d7224 */ /* 0x000fe400078e020d */
[----:B0-----:R-:W-:-:S02]  /*0bc0*/  IMAD R3, R6, R21, R30 ;  /* 0x0000001506037224 */ /* 0x001fc400078e021e */
[----:B------:R-:W-:Y:S02]  /*0bd0*/  IMAD R2, R13, R23, R2 ;  /* 0x000000170d027224 */ /* 0x000fe400078e0202 */
[----:B------:R-:W-:Y:S02]  /*0be0*/  IMAD R3, R3, R20, R5 ;  /* 0x0000001403037224 */ /* 0x000fe400078e0205 */
[----:B------:R-:W-:Y:S02]  /*0bf0*/  IMAD.MOV.U32 R10, RZ, RZ, 0x1 ;  /* 0x00000001ff0a7424 */ /* 0x000fe400078e00ff */
[----:B------:R-:W-:Y:S01]  /*0c00*/  IMAD.MOV.U32 R21, RZ, RZ, R26 ;  /* 0x000000ffff157224 */ /* 0x000fe200078e001a */
[----:B------:R-:W-:Y:S02]  /*0c10*/  SEL R11, R3, R2, !P2 ;  /* 0x00000002030b7207 */ /* 0x000fe40005000000 */
[----:B------:R-:W-:-:S07]  /*0c20*/  SEL R18, R2, R3, !P2 ;  /* 0x0000000302127207 */ /* 0x000fce0005000000 */
.L_x_4:
[----:B------:R-:W-:-:S08]  /*0c30*/  NOP ;  /* 0x0000000000007918 */ /* 0x000fd00000000000 */
[----:B------:R-:W0:Y:S02]  /*0c40*/  USETMAXREG.TRY_ALLOC.CTAPOOL UP0, 0xe8 ;  /* 0x000000e8000079c8 */ /* 0x000e240008000600 */
[----:B0-----:R-:W-:-:S13]  /*0c50*/  PLOP3.LUT P0, PT, PT, PT, UP0, 0x80, 0x0 ;  /* 0x000000000000781c */ /* 0x001fda0003f0f008 */
[----:B------:R-:W-:Y:S05]  /*0c60*/  @!P0 BRA `(.L_x_4) ;  /* 0xfffffffc00f08947 */ /* 0x000fea000383ffff */
[----:B------:R-:W-:Y:S01]  /*0c70*/  ULDC.64 UR4, c[0x0][0x598] ;  /* 0x0001660000047ab9 */ /* 0x000fe20000000a00 */
[----:B------:R-:W-:Y:S01]  /*0c80*/  ULDC.64 UR20, c[0x0][0x208] ;  /* 0x0000820000147ab9 */ /* 0x000fe20000000a00 */
[----:B------:R-:W-:-:S04]  /*0c90*/  ISETP.NE.U32.AND P0, PT, RZ, UR4, PT ;  /* 0x00000004ff007c0c */ /* 0x000fc8000bf05070 */
[----:B------:R-:W-:-:S13]  /*0ca0*/  ISETP.NE.AND.EX P0, PT, RZ, UR5, PT, P0 ;  /* 0x00000005ff007c0c */ /* 0x000fda000bf05300 */
[----:B------:R-:W-:Y:S05]  /*0cb0*/  @!P0 BRA `(.L_x_7) ;  /* 0x00000000001c8947 */ /* 0x000fea0003800000 */
[----:B------:R-:W0:Y:S02]  /*0cc0*/  LDC.64 R2, c[0x0][0x598] ;  /* 0x00016600ff027b82 */ /* 0x000e240000000a00 */
[----:B0-----:R-:W2:Y:S02]  /*0cd0*/  LDG.E.64 R2, desc[UR20][R2.64] ;  /* 0x0000001402027981 */ /* 0x001ea4000c1e1b00 */
[----:B--2---:R-:W-:-:S04]  /*0ce0*/  ISETP.NE.U32.AND P0, PT, R2, RZ, PT ;  /* 0x000000ff0200720c */ /* 0x004fc80003f05070 */
[----:B------:R-:W-:-:S13]  /*0cf0*/  ISETP.NE.AND.EX P0, PT, R3, RZ, PT, P0 ;  /* 0x000000ff0300720c */ /* 0x000fda0003f05300 */
[----:B------:R-:W-:Y:S05]  /*0d00*/  @!P0 BRA `(.L_x_7) ;  /* 0x0000000000088947 */ /* 0x000fea0003800000 */
[----:B------:R0:W5:Y:S01]  /*0d10*/  LD.E R6, desc[UR20][R2.64] ;  /* 0x0000001402067980 */ /* 0x000162000c101900 */
[----:B------:R-:W-:Y:S05]  /*0d20*/  BRA `(.L_x_8) ;  /* 0x0000000000207947 */ /* 0x000fea0003800000 */
.L_x_7:
[----:B------:R-:W-:Y:S02]  /*0d30*/  ULDC.64 UR4, c[0x0][0x588] ;  /* 0x0001620000047ab9 */ /* 0x000fe40000000a00 */
[----:B------:R-:W-:-:S04]  /*0d40*/  ISETP.NE.U32.AND P0, PT, RZ, UR4, PT ;  /* 0x00000004ff007c0c */ /* 0x000fc8000bf05070 */
[----:B------:R-:W-:-:S13]  /*0d50*/  ISETP.NE.AND.EX P0, PT, RZ, UR5, PT, P0 ;  /* 0x00000005ff007c0c */ /* 0x000fda000bf05300 */
[----:B------:R-:W-:Y:S05]  /*0d60*/  @!P0 BRA `(.L_x_9) ;  /* 0x00000000000c8947 */ /* 0x000fea0003800000 */
[----:B------:R-:W0:Y:S02]  /*0d70*/  LDC.64 R6, c[0x0][0x588] ;  /* 0x00016200ff067b82 */ /* 0x000e240000000a00 */
[----:B0-----:R1:W5:Y:S01]  /*0d80*/  LDG.E R6, desc[UR20][R6.64] ;  /* 0x0000001406067981 */ /* 0x001362000c1e1900 */
[----:B------:R-:W-:Y:S05]  /*0d90*/  BRA `(.L_x_8) ;  /* 0x0000000000047947 */ /* 0x000fea0003800000 */
.L_x_9:
[----:B------:R-:W2:Y:S02]  /*0da0*/  LDC R6, c[0x0][0x580] ;  /* 0x00016000ff067b82 */ /* 0x000ea40000000800 */
.L_x_8:
[----:B------:R-:W-:Y:S02]  /*0db0*/  ULDC.64 UR4, c[0x0][0x5a0] ;  /* 0x0001680000047ab9 */ /* 0x000fe40000000a00 */
[----:B------:R-:W-:-:S04]  /*0dc0*/  ISETP.NE.U32.AND P0, PT, RZ, UR4, PT ;  /* 0x00000004ff007c0c */ /* 0x000fc8000bf05070 */
[----:B------:R-:W-:-:S13]  /*0dd0*/  ISETP.NE.AND.EX P0, PT, RZ, UR5, PT, P0 ;  /* 0x00000005ff007c0c */ /* 0x000fda000bf05300 */
[----:B------:R-:W-:Y:S05]  /*0de0*/  @!P0 BRA `(.L_x_10) ;  /* 0x00000000001c8947 */ /* 0x000fea0003800000 */
[----:B0-----:R-:W0:Y:S02]  /*0df0*/  LDC.64 R2, c[0x0][0x5a0] ;  /* 0x00016800ff027b82 */ /* 0x001e240000000a00 */
[----:B0-----:R-:W3:Y:S02]  /*0e00*/  LDG.E.64 R2, desc[UR20][R2.64] ;  /* 0x0000001402027981 */ /* 0x001ee4000c1e1b00 */
[----:B---3--:R-:W-:-:S04]  /*0e10*/  ISETP.NE.U32.AND P0, PT, R2, RZ, PT ;  /* 0x000000ff0200720c */ /* 0x008fc80003f05070 */
[----:B------:R-:W-:-:S13]  /*0e20*/  ISETP.NE.AND.EX P0, PT, R3, RZ, PT, P0 ;  /* 0x000000ff0300720c */ /* 0x000fda0003f05300 */
[----:B------:R-:W-:Y:S05]  /*0e30*/  @!P0 BRA `(.L_x_10) ;  /* 0x0000000000088947 */ /* 0x000fea0003800000 */
[----:B-1----:R0:W5:Y:S01]  /*0e40*/  LD.E R7, desc[UR20][R2.64] ;  /* 0x0000001402077980 */ /* 0x002162000c101900 */
[----:B------:R-:W-:Y:S05]  /*0e50*/  BRA `(.L_x_11) ;  /* 0x0000000000207947 */ /* 0x000fea0003800000 */
.L_x_10:
[----:B------:R-:W-:Y:S02]  /*0e60*/  ULDC.64 UR4, c[0x0][0x590] ;  /* 0x0001640000047ab9 */ /* 0x000fe40000000a00 */
[----:B------:R-:W-:-:S04]  /*0e70*/  ISETP.NE.U32.AND P0, PT, RZ, UR4, PT ;  /* 0x00000004ff007c0c */ /* 0x000fc8000bf05070 */
[----:B------:R-:W-:-:S13]  /*0e80*/  ISETP.NE.AND.EX P0, PT, RZ, UR5, PT, P0 ;  /* 0x00000005ff007c0c */ /* 0x000fda000bf05300 */
[----:B------:R-:W-:Y:S05]  /*0e90*/  @!P0 BRA `(.L_x_12) ;  /* 0x00000000000c8947 */ /* 0x000fea0003800000 */
[----:B0-----:R-:W1:Y:S02]  /*0ea0*/  LDC.64 R2, c[0x0][0x590] ;  /* 0x00016400ff027b82 */ /* 0x001e640000000a00 */
[----:B-1----:R1:W5:Y:S01]  /*0eb0*/  LDG.E R7, desc[UR20][R2.64] ;  /* 0x0000001402077981 */ /* 0x002362000c1e1900 */
[----:B------:R-:W-:Y:S05]  /*0ec0*/  BRA `(.L_x_11) ;  /* 0x0000000000047947 */ /* 0x000fea0003800000 */
.L_x_12:
[----:B-1----:R-:W3:Y:S02]  /*0ed0*/  LDC R7, c[0x0][0x584] ;  /* 0x00016100ff077b82 */ /* 0x002ee40000000800 */
.L_x_11:
[----:B------:R-:W-:-:S13]  /*0ee0*/  LOP3.LUT P0, RZ, R10, 0xff, RZ, 0xc0, !PT ;  /* 0x000000ff0aff7812 */ /* 0x000fda000780c0ff */
[----:B------:R-:W-:Y:S05]  /*0ef0*/  @!P0 EXIT ;  /* 0x000000000000894d */ /* 0x000fea0003800000 */
[----:B------:R-:W-:Y:S01]  /*0f00*/  ULDC UR4, c[0x0][0x28c] ;  /* 0x0000a30000047ab9 */ /* 0x000fe20000000800 */
[----:B------:R-:W-:Y:S01]  /*0f10*/  LOP3.LUT R48, R8, 0x1, RZ, 0xfc, !PT ;  /* 0x0000000108307812 */ /* 0x000fe200078efcff */
[----:B------:R-:W-:-:S04]  /*0f20*/  UIADD3 UR4, UR4, 0xff, URZ ;  /* 0x000000ff04047890 */ /* 0x000fc8000fffe03f */
[----:B------:R-:W-:-:S04]  /*0f30*/  USHF.R.S32.HI UR5, URZ, 0x1f, UR4 ;  /* 0x0000001f3f057899 */ /* 0x000fc80008011404 */
[----:B------:R-:W-:-:S03]  /*0f40*/  ULEA.HI UR5, UR5, UR4, URZ, 0x8 ;  /* 0x0000000405057291 */ /* 0x000fc6000f8f403f */
[----:B------:R-:W-:Y:S01]  /*0f50*/  UMOV UR4, URZ ;  /* 0x0000003f00047c82 */ /* 0x000fe20008000000 */
[----:B------:R-:W-:-:S03]  /*0f60*/  USHF.R.S32.HI UR9, URZ, 0x8, UR5 ;  /* 0x000000083f097899 */ /* 0x000fc60008011405 */
[----:B------:R-:W-:-:S09]  /*0f70*/  UMOV UR5, URZ ;  /* 0x0000003f00057c82 */ /* 0x000fd20008000000 */
.L_x_69:
[----:B01----:R-:W-:Y:S01]  /*0f80*/  LOP3.LUT R2, R17, 0x80, RZ, 0xc0, !PT ;  /* 0x0000008011027812 */ /* 0x003fe200078ec0ff */
[----:B------:R-:W0:Y:S01]  /*0f90*/  S2UR UR13, SR_CgaCtaId ;  /* 0x00000000000d79c3 */ /* 0x000e220000008800 */
[----:B------:R-:W-:Y:S01]  /*0fa0*/  UMOV UR12, 0x400 ;  /* 0x00000400000c7882 */ /* 0x000fe20000000000 */
[----:B------:R-:W-:Y:S01]  /*0fb0*/  UMOV UR6, URZ ;  /* 0x0000003f00067c82 */ /* 0x000fe20008000000 */
[----:B------:R-:W-:Y:S01]  /*0fc0*/  SHF.R.U32.HI R2, RZ, 0x7, R2 ;  /* 0x00000007ff027819 */ /* 0x000fe20000011602 */
[----:B------:R-:W-:Y:S01]  /*0fd0*/  UMOV UR7, URZ ;  /* 0x0000003f00077c82 */ /* 0x000fe20008000000 */
[----:B------:R-:W-:Y:S01]  /*0fe0*/  CS2R R14, SRZ ;  /* 0x00000000000e7805 */ /* 0x000fe2000001ff00 */
[----:B------:R-:W-:Y:S01]  /*0ff0*/  IMAD.MOV.U32 R16, RZ, RZ, RZ ;  /* 0x000000ffff107224 */ /* 0x000fe200078e00ff */
[----:B------:R-:W-:Y:S01]  /*1000*/  CS2R R22, SRZ ;  /* 0x0000000000167805 */ /* 0x000fe2000001ff00 */
[----:B------:R-:W1:Y:S01]  /*1010*/  LDC R3, c[0x0][0x28c] ;  /* 0x0000a300ff037b82 */ /* 0x000e620000000800 */
[----:B----4-:R-:W4:Y:S01]  /*1020*/  SHFL.IDX PT, R2, R2, RZ, 0x1f ;  /* 0x00001fff02027589 */ /* 0x010f2200000e0000 */
[----:B------:R-:W-:Y:S01]  /*1030*/  IMAD.MOV.U32 R20, RZ, RZ, RZ ;  /* 0x000000ffff147224 */ /* 0x000fe200078e00ff */
[----:B------:R-:W-:-:S02]  /*1040*/  CS2R R40, SRZ ;  /* 0x0000000000287805 */ /* 0x000fc4000001ff00 */
[----:B------:R-:W-:Y:S02]  /*1050*/  CS2R R42, SRZ ;  /* 0x00000000002a7805 */ /* 0x000fe4000001ff00 */
[----:B------:R-:W-:Y:S02]  /*1060*/  CS2R R44, SRZ ;  /* 0x00000000002c7805 */ /* 0x000fe4000001ff00 */
[----:B------:R-:W-:Y:S01]  /*1070*/  CS2R R46, SRZ ;  /* 0x00000000002e7805 */ /* 0x000fe2000001ff00 */
[----:B------:R-:W-:Y:S01]  /*1080*/  IMAD.MOV.U32 R49, RZ, RZ, RZ ;  /* 0x000000ffff317224 */ /* 0x000fe200078e00ff */
[----:B------:R-:W-:Y:S01]  /*1090*/  CS2R R24, SRZ ;  /* 0x0000000000187805 */ /* 0x000fe2000001ff00 */
[----:B------:R-:W-:Y:S01]  /*10a0*/  IMAD.MOV.U32 R51, RZ, RZ, RZ ;  /* 0x000000ffff337224 */ /* 0x000fe200078e00ff */
[----:B------:R-:W-:Y:S01]  /*10b0*/  CS2R R26, SRZ ;  /* 0x00000000001a7805 */ /* 0x000fe2000001ff00 */
[----:B------:R-:W-:Y:S01]  /*10c0*/  IMAD.U32 R5, RZ, RZ, UR4 ;  /* 0x00000004ff057e24 */ /* 0x000fe2000f8e00ff */
[----:B------:R-:W-:-:S02]  /*10d0*/  CS2R R28, SRZ ;  /* 0x00000000001c7805 */ /* 0x000fc4000001ff00 */
[----:B------:R-:W-:Y:S02]  /*10e0*/  CS2R R30, SRZ ;  /* 0x00000000001e7805 */ /* 0x000fe4000001ff00 */
[----:B------:R-:W-:Y:S02]  /*10f0*/  CS2R R32, SRZ ;  /* 0x0000000000207805 */ /* 0x000fe4000001ff00 */
[----:B------:R-:W-:Y:S02]  /*1100*/  CS2R R34, SRZ ;  /* 0x0000000000227805 */ /* 0x000fe4000001ff00 */
[----:B------:R-:W-:Y:S02]  /*1110*/  CS2R R36, SRZ ;  /* 0x0000000000247805 */ /* 0x000fe4000001ff00 */
[----:B------:R-:W-:Y:S02]  /*1120*/  CS2R R38, SRZ ;  /* 0x0000000000267805 */ /* 0x000fe4000001ff00 */
[----:B-1----:R-:W-:-:S02]  /*1130*/  ISETP.GE.AND P0, PT, R3, 0x1, PT ;  /* 0x000000010300780c */ /* 0x002fc40003f06270 */
[----:B----4-:R-:W-:-:S13]  /*1140*/  R2UR UR8, R2 ;  /* 0x00000000020872ca */ /* 0x010fda00000e0000 */
[----:B------:R-:W-:-:S04]  /*1150*/  ULEA.HI UR10, UR8, UR8, URZ, 0x1 ;  /* 0x00000008080a7291 */ /* 0x000fc8000f8f083f */
[----:B------:R-:W-:Y:S02]  /*1160*/  ULOP3.LUT UR11, UR10, 0x7fffe, URZ, 0xc0, !UPT ;  /* 0x0007fffe0a0b7892 */ /* 0x000fe4000f8ec03f */
[----:B0-----:R-:W-:Y:S02]  /*1170*/  ULEA UR10, UR13, UR12, 0x18 ;  /* 0x0000000c0d0a7291 */ /* 0x001fe4000f8ec03f */
[----:B------:R-:W-:Y:S01]  /*1180*/  UIADD3 UR11, UR8, -UR11, URZ ;  /* 0x8000000b080b7290 */ /* 0x000fe2000fffe03f */
[----:B------:R-:W-:Y:S02]  /*1190*/  UMOV UR12, UR5 ;  /* 0x00000005000c7c82 */ /* 0x000fe40008000000 */
[----:B------:R-:W-:Y:S01]  /*11a0*/  UMOV UR8, URZ ;  /* 0x0000003f00087c82 */ /* 0x000fe20008000000 */
[----:B------:R-:W-:-:S04]  /*11b0*/  ULEA UR11, UR11, UR10, 0xd ;  /* 0x0000000a0b0b7291 */ /* 0x000fc8000f8e683f */
[----:B------:R-:W-:-:S04]  /*11c0*/  UIADD3 UR11, UR11, 0x100, URZ ;  /* 0x000001000b0b7890 */ /* 0x000fc8000fffe03f */
[----:B------:R-:W-:-:S04]  /*11d0*/  USHF.R.U32.HI UR11, URZ, 0x4, UR11 ;  /* 0x000000043f0b7899 */ /* 0x000fc8000801160b */
[----:B------:R-:W-:Y:S01]  /*11e0*/  ULOP3.LUT UR11, UR11, 0x3fff, URZ, 0xc0, !UPT ;  /* 0x00003fff0b0b7892 */ /* 0x000fe2000f8ec03f */
[----:B---3--:R-:W-:Y:S11]  /*11f0*/  @!P0 BRA `(.L_x_13) ;  /* 0x0000000400948947 */ /* 0x008ff60003800000 */
[----:B------:R-:W-:-:S13]  /*1200*/  ISETP.NE.AND P1, PT, R48, 0x3, PT ;  /* 0x000000033000780c */ /* 0x000fda0003f25270 */
[----:B------:R-:W-:Y:S05]  /*1210*/  @!P1 BRA `(.L_x_14) ;  /* 0x0000000000049947 */ /* 0x000fea0003800000 */
[----:B------:R-:W-:Y:S01]  /*1220*/  BPT.TRAP 0x1 ;  /* 0x000000040000795c */ /* 0x000fe20000300000 */
.L_x_14:
[----:B------:R-:W-:Y:S01]  /*1230*/  ULEA UR6, UR5, UR10, 0x3 ;  /* 0x0000000a05067291 */ /* 0x000fe2000f8e183f */
[----:B------:R-:W-:-:S05]  /*1240*/  IMAD.U32 R2, RZ, RZ, UR4 ;  /* 0x00000004ff027e24 */ /* 0x000fca000f8e00ff */
[----:B------:R-:W-:-:S04]  /*1250*/  SHF.L.U32 R2, R2, 0x1f, RZ ;  /* 0x0000001f02027819 */ /* 0x000fc800000006ff */
[----:B------:R0:W1:Y:S01]  /*1260*/  SYNCS.PHASECHK.TRANS64.TRYWAIT P0, [UR6], R2 ;  /* 0x00000002ff0075a7 */ /* 0x0000620008000146 */
[----:B------:R-:W-:Y:S05]  /*1270*/  @!P1 BRA `(.L_x_15) ;  /* 0x0000000000049947 */ /* 0x000fea0003800000 */
[----:B------:R-:W-:Y:S01]  /*1280*/  BPT.TRAP 0x1 ;  /* 0x000000040000795c */ /* 0x000fe20000300000 */
.L_x_15:
[----:B-1----:R-:W-:Y:S05]  /*1290*/  @P0 BRA `(.L_x_16) ;  /* 0x0000000000080947 */ /* 0x002fea0003800000 */
[----:B------:R-:W1:Y:S02]  /*12a0*/  SYNCS.PHASECHK.TRANS64.TRYWAIT P0, [UR6], R2 ;  /* 0x00000002ff0075a7 */ /* 0x000e640008000146 */
[----:B-1----:R-:W-:Y:S05]  /*12b0*/  @!P0 BRA `(.L_x_17) ;  /* 0x0000004400148947 */ /* 0x002fea0003800000 */
.L_x_16:
[----:B------:R-:W-:Y:S01]  /*12c0*/  UIADD3 UR6, UR10, 0x28100, URZ ;  /* 0x000281000a067890 */ /* 0x000fe2000fffe03f */
[----:B------:R-:W-:Y:S01]  /*12d0*/  WARPGROUP.ARRIVE ;  /* 0x00000000000079c5 */ /* 0x000fe20000000000 */
[----:B------:R-:W-:Y:S01]  /*12e0*/  ULOP3.LUT UR8, UR11, 0x10000, URZ, 0xfc, !UPT ;  /* 0x000100000b087892 */ /* 0x000fe2000f8efc3f */
[----:B------:R-:W-:Y:S01]  /*12f0*/  CS2R R14, SRZ ;  /* 0x00000000000e7805 */ /* 0x000fe2000001ff00 */
[----:B------:R-:W-:Y:S01]  /*1300*/  USHF.R.U32.HI UR6, URZ, 0x4, UR6 ;  /* 0x000000043f067899 */ /* 0x000fe20008011606 */
[----:B------:R-:W-:Y:S01]  /*1310*/  IMAD.MOV.U32 R16, RZ, RZ, RZ ;  /* 0x000000ffff107224 */ /* 0x000fe200078e00ff */
[----:B------:R-:W-:Y:S01]  /*1320*/  UMOV UR13, 0x40000040 ;  /* 0x40000040000d7882 */ /* 0x000fe20000000000 */
[----:B------:R-:W-:Y:S01]  /*1330*/  UMOV UR15, 0x40000040 ;  /* 0x40000040000f7882 */ /* 0x000fe20000000000 */
[----:B------:R-:W-:Y:S01]  /*1340*/  ULOP3.LUT UR6, UR6, 0x3fff, URZ, 0xc0, !UPT ;  /* 0x00003fff06067892 */ /* 0x000fe2000f8ec03f */
[----:B------:R-:W-:Y:S01]  /*1350*/  CS2R R22, SRZ ;  /* 0x0000000000167805 */ /* 0x000fe2000001ff00 */
[----:B------:R-:W-:Y:S01]  /*1360*/  IMAD.MOV.U32 R20, RZ, RZ, RZ ;  /* 0x000000ffff147224 */ /* 0x000fe200078e00ff */
[----:B------:R-:W-:Y:S01]  /*1370*/  CS2R R40, SRZ ;  /* 0x0000000000287805 */ /* 0x000fe2000001ff00 */
[----:B------:R-:W-:Y:S01]  /*1380*/  ULOP3.LUT UR7, UR6, 0x10000, URZ, 0xfc, !UPT ;  /* 0x0001000006077892 */ /* 0x000fe2000f8efc3f */
[----:B------:R-:W-:Y:S01]  /*1390*/  CS2R R42, SRZ ;  /* 0x00000000002a7805 */ /* 0x000fe2000001ff00 */
[----:B------:R-:W-:Y:S01]  /*13a0*/  ULEA UR6, UR5, UR8, 0xb ;  /* 0x0000000805067291 */ /* 0x000fe2000f8e583f */
[----:B------:R-:W-:Y:S01]  /*13b0*/  CS2R R44, SRZ ;  /* 0x00000000002c7805 */ /* 0x000fe2000001ff00 */
[----:B------:R-:W-:Y:S01]  /*13c0*/  ULEA UR7, UR5, UR7, 0x9 ;  /* 0x0000000705077291 */ /* 0x000fe2000f8e483f */
[----:B------:R-:W-:Y:S01]  /*13d0*/  CS2R R46, SRZ ;  /* 0x00000000002e7805 */ /* 0x000fe2000001ff00 */
[----:B------:R-:W-:-:S02]  /*13e0*/  IMAD.MOV.U32 R49, RZ, RZ, RZ ;  /* 0x000000ffff317224 */ /* 0x000fc400078e00ff */
[----:B------:R-:W-:Y:S01]  /*13f0*/  IMAD.MOV.U32 R51, RZ, RZ, RZ ;  /* 0x000000ffff337224 */ /* 0x000fe200078e00ff */
[----:B------:R-:W-:Y:S02]  /*1400*/  UMOV UR12, UR6 ;  /* 0x00000006000c7c82 */ /* 0x000fe40008000000 */
[----:B------:R-:W-:Y:S02]  /*1410*/  UMOV UR14, UR7 ;  /* 0x00000007000e7c82 */ /* 0x000fe40008000000 */
[----:B------:R-:W-:Y:S01]  /*1420*/  QGMMA.64x32x32.F32.E4M3.E4M3 R24, gdesc[UR12], RZ, !UPT ;  /* 0x006000000c1879f3 */ /* 0x000fe2000c7008ff */
[----:B------:R-:W-:Y:S02]  /*1430*/  UIADD3 UR12, UR6, 0x2, URZ ;  /* 0x00000002060c7890 */ /* 0x000fe4000fffe03f */
[----:B------:R-:W-:Y:S01]  /*1440*/  UIADD3 UR14, UR7, 0x2, URZ ;  /* 0x00000002070e7890 */ /* 0x000fe2000fffe03f */
[----:B------:R-:W-:Y:S01]  /*1450*/  UMOV UR13, 0x40000040 ;  /* 0x40000040000d7882 */ /* 0x000fe20000000000 */
[----:B------:R-:W-:-:S07]  /*1460*/  UMOV UR15, 0x40000040 ;  /* 0x40000040000f7882 */ /* 0x000fce0000000000 */
[----:B------:R-:W-:Y:S01]  /*1470*/  QGMMA.64x32x32.F32.E4M3.E4M3 R24, gdesc[UR12], R24 ;  /* 0x006000000c1879f3 */ /* 0x000fe20008700818 */
        /* <DEDUP_REMOVED lines=27> */
[----:B------:R-:W-:Y:S01]  /*1630*/  ULDC UR7, c[0x0][0x50c] ;  /* 0x0001430000077ab9 */ /* 0x000fe20000000800 */
[----:B------:R-:W-:Y:S01]  /*1640*/  UMOV UR13, 0x40000040 ;  /* 0x40000040000d7882 */ /* 0x000fe20000000000 */
[----:B------:R-:W-:Y:S01]  /*1650*/  UISETP.NE.AND UP0, UPT, UR7, 0x8, UPT ;  /* 0x000000080700788c */ /* 0x000fe2000bf05270 */
[----:B------:R-:W-:Y:S01]  /*1660*/  UMOV UR15, 0x40000040 ;  /* 0x40000040000f7882 */ /* 0x000fe20000000000 */
[----:B------:R-:W-:Y:S02]  /*1670*/  UMOV UR6, 0x8 ;  /* 0x0000000800067882 */ /* 0x000fe40000000000 */
[----:B------:R-:W-:-:S06]  /*1680*/  USEL UR7, URZ, 0x1, UP0 ;  /* 0x000000013f077887 */ /* 0x000fcc0008000000 */
[----:B------:R-:W-:Y:S01]  /*1690*/  ISETP.NE.AND P0, PT, RZ, UR7, PT ;  /* 0x00000007ff007c0c */ /* 0x000fe2000bf05270 */
[----:B------:R-:W-:-:S12]  /*16a0*/  QGMMA.64x32x32.F32.E4M3.E4M3 R24, gdesc[UR12], R24, gsb0 ;  /* 0x006000000c1879f3 */ /* 0x000fd80008000818 */
[----:B------:R-:W-:Y:S05]  /*16b0*/  @!P0 BRA `(.L_x_18) ;  /* 0x0000000000488947 */ /* 0x000fea0003800000 */
[----:B------:R-:W-:Y:S02]  /*16c0*/  WARPGROUP.DEPBAR.LE gsb0, 0x0 ;  /* 0x00008000000079c5 */ /* 0x000fe40000010000 */
[----:B------:R-:W-:-:S01]  /*16d0*/  FADD R51, RZ, R24 ;  /* 0x00000018ff337221 */ /* 0x000fc20000000000 */
[----:B------:R-:W-:Y:S01]  /*16e0*/  FADD R46, RZ, R25 ;  /* 0x00000019ff2e7221 */ /* 0x000fe20000000000 */
        /* <DEDUP_REMOVED lines=14> */
[----:B------:R-:W-:-:S06]  /*17d0*/  UMOV UR6, URZ ;  /* 0x0000003f00067c82 */ /* 0x000fcc0008000000 */
.L_x_18:
[----:B------:R-:W-:-:S04]  /*17e0*/  UIADD3 UR12, UR5, 0x1, URZ ;  /* 0x00000001050c7890 */ /* 0x000fc8000fffe03f */
[----:B------:R-:W-:-:S04]  /*17f0*/  UISETP.NE.AND UP0, UPT, UR12, 0x5, UPT ;  /* 0x000000050c00788c */ /* 0x000fc8000bf05270 */
[----:B------:R-:W-:Y:S02]  /*1800*/  USEL UR8, URZ, 0x1, UP0 ;  /* 0x000000013f087887 */ /* 0x000fe40008000000 */
[----:B------:R-:W-:Y:S02]  /*1810*/  USEL UR12, UR12, URZ, UP0 ;  /* 0x0000003f0c0c7287 */ /* 0x000fe40008000000 */
[----:B------:R-:W-:-:S06]  /*1820*/  ULOP3.LUT UR8, UR4, UR8, URZ, 0x3c, !UPT ;  /* 0x0000000804087292 */ /* 0x000fcc000f8e3c3f */
[----:B------:R-:W-:Y:S01]  /*1830*/  IMAD.U32 R5, RZ, RZ, UR8 ;  /* 0x00000008ff057e24 */ /* 0x000fe2000f8e00ff */
[----:B------:R-:W-:-:S06]  /*1840*/  UMOV UR8, 0x1 ;  /* 0x0000000100087882 */ /* 0x000fcc0000000000 */
.L_x_13:
[----:B------:R-:W-:-:S04]  /*1850*/  UISETP.LT.AND UP0, UPT, UR9, 0x1, UPT ;  /* 0x000000010900788c */ /* 0x000fc8000bf01270 */
[----:B------:R-:W-:-:S04]  /*1860*/  USEL UR13, UR9, 0x1, UP0 ;  /* 0x00000001090d7887 */ /* 0x000fc80008000000 */
[----:B------:R-:W-:-:S04]  /*1870*/  UIADD3 UR13, UR9, -UR13, URZ ;  /* 0x8000000d090d7290 */ /* 0x000fc8000fffe03f */
[----:B------:R-:W-:-:S06]  /*1880*/  UISETP.GE.AND UP0, UPT, UR13, 0x1, UPT ;  /* 0x000000010d00788c */ /* 0x000fcc000bf06270 */
[----:B------:R-:W-:-:S13]  /*1890*/  PLOP3.LUT P0, PT, PT, PT, UP0, 0x80, 0x0 ;  /* 0x000000000000781c */ /* 0x000fda0003f0f008 */
[----:B------:R-:W-:Y:S05]  /*18a0*/  @!P0 BRA `(.L_x_19) ;  /* 0x0000000400c48947 */ /* 0x000fea0003800000 */
[----:B01----:R-:W-:Y:S01]  /*18b0*/  IMAD.U32 R2, RZ, RZ, UR13 ;  /* 0x0000000dff027e24 */ /* 0x003fe2000f8e00ff */
[----:B------:R-:W-:Y:S01]  /*18c0*/  UMOV UR13, UR5 ;  /* 0x00000005000d7c82 */ /* 0x000fe20008000000 */
[----:B------:R-:W-:-:S05]  /*18d0*/  ULDC UR14, c[0x0][0x50c] ;  /* 0x00014300000e7ab9 */ /* 0x000fca0000000800 */
.L_x_27:
[----:B------:R-:W-:-:S13]  /*18e0*/  ISETP.NE.AND P1, PT, R48, 0x3, PT ;  /* 0x000000033000780c */ /* 0x000fda0003f25270 */
[----:B01----:R-:W-:Y:S05]  /*18f0*/  @!P1 BRA `(.L_x_20) ;  /* 0x0000000000049947 */ /* 0x003fea0003800000 */
[----:B------:R-:W-:Y:S01]  /*1900*/  BPT.TRAP 0x1 ;  /* 0x000000040000795c */ /* 0x000fe20000300000 */
.L_x_20:
[----:B------:R-:W0:Y:S01]  /*1910*/  S2UR UR15, SR_CgaCtaId ;  /* 0x00000000000f79c3 */ /* 0x000e220000008800 */
[----:B------:R-:W-:Y:S01]  /*1920*/  UMOV UR10, 0x400 ;  /* 0x00000400000a7882 */ /* 0x000fe20000000000 */
[----:B------:R-:W-:Y:S01]  /*1930*/  SHF.L.U32 R3, R5, 0x1f, RZ ;  /* 0x0000001f05037819 */ /* 0x000fe200000006ff */
[----:B0-----:R-:W-:-:S04]  /*1940*/  ULEA UR10, UR15, UR10, 0x18 ;  /* 0x0000000a0f0a7291 */ /* 0x001fc8000f8ec03f */
[----:B------:R-:W-:-:S09]  /*1950*/  ULEA UR15, UR12, UR10, 0x3 ;  /* 0x0000000a0c0f7291 */ /* 0x000fd2000f8e183f */
[----:B------:R0:W1:Y:S01]  /*1960*/  SYNCS.PHASECHK.TRANS64.TRYWAIT P0, [UR15], R3 ;  /* 0x00000003ff0075a7 */ /* 0x000062000800014f */
[----:B------:R-:W-:Y:S05]  /*1970*/  @!P1 BRA `(.L_x_21) ;  /* 0x0000000000049947 */ /* 0x000fea0003800000 */
[----:B------:R-:W-:Y:S01]  /*1980*/  BPT.TRAP 0x1 ;  /* 0x000000040000795c */ /* 0x000fe20000300000 */
.L_x_21:
[----:B-1----:R-:W-:Y:S05]  /*1990*/  @P0 BRA `(.L_x_22) ;  /* 0x0000000000080947 */ /* 0x002fea0003800000 */
[----:B------:R-:W1:Y:S02]  /*19a0*/  SYNCS.PHASECHK.TRANS64.TRYWAIT P0, [UR15], R3 ;  /* 0x00000003ff0075a7 */ /* 0x000e64000800014f */
[----:B-1----:R-:W-:Y:S05]  /*19b0*/  @!P0 BRA `(.L_x_23) ;  /* 0x0000003c006c8947 */ /* 0x002fea0003800000 */
.L_x_22:
[----:B------:R-:W-:Y:S01]  /*19c0*/  UIADD3 UR15, UR10, 0x28100, URZ ;  /* 0x000281000a0f7890 */ /* 0x000fe2000fffe03f */
[----:B------:R-:W-:Y:S01]  /*19d0*/  WARPGROUP.ARRIVE ;  /* 0x00000000000079c5 */ /* 0x000fe20000000000 */
[----:B------:R-:W-:Y:S02]  /*19e0*/  UISETP.NE.AND UP0, UPT, UR7, URZ, UPT ;  /* 0x0000003f0700728c */ /* 0x000fe4000bf05270 */
[----:B------:R-:W-:Y:S02]  /*19f0*/  USHF.R.U32.HI UR15, URZ, 0x4, UR15 ;  /* 0x000000043f0f7899 */ /* 0x000fe4000801160f */
[----:B------:R-:W-:Y:S02]  /*1a00*/  USEL UR8, UR8, URZ, !UP0 ;  /* 0x0000003f08087287 */ /* 0x000fe4000c000000 */
[----:B------:R-:W-:Y:S02]  /*1a10*/  ULOP3.LUT UR15, UR15, 0x3fff, URZ, 0xc0, !UPT ;  /* 0x00003fff0f0f7892 */ /* 0x000fe4000f8ec03f */
[----:B------:R-:W-:-:S02]  /*1a20*/  UISETP.NE.U32.AND UP0, UPT, UR8, URZ, UPT ;  /* 0x0000003f0800728c */ /* 0x000fc4000bf05070 */
[----:B------:R-:W-:Y:S02]  /*1a30*/  ULOP3.LUT UR7, UR11, 0x10000, URZ, 0xfc, !UPT ;  /* 0x000100000b077892 */ /* 0x000fe4000f8efc3f */
[----:B------:R-:W-:Y:S02]  /*1a40*/  ULOP3.LUT UR8, UR15, 0x10000, URZ, 0xfc, !UPT ;  /* 0x000100000f087892 */ /* 0x000fe4000f8efc3f */
[----:B------:R-:W-:Y:S02]  /*1a50*/  ULEA UR7, UR12, UR7, 0xb ;  /* 0x000000070c077291 */ /* 0x000fe4000f8e583f */
[----:B------:R-:W-:Y:S01]  /*1a60*/  ULEA UR8, UR12, UR8, 0x9 ;  /* 0x000000080c087291 */ /* 0x000fe2000f8e483f */
[----:B------:R-:W-:Y:S01]  /*1a70*/  UMOV UR17, 0x40000040 ;  /* 0x4000004000117882 */ /* 0x000fe20000000000 */
[----:B------:R-:W-:Y:S01]  /*1a80*/  UMOV UR19, 0x40000040 ;  /* 0x4000004000137882 */ /* 0x000fe20000000000 */
[----:B------:R-:W-:Y:S02]  /*1a90*/  UIADD3 UR6, UR6, 0x8, URZ ;  /* 0x0000000806067890 */ /* 0x000fe4000fffe03f */
[----:B------:R-:W-:-:S02]  /*1aa0*/  UMOV UR16, UR7 ;  /* 0x0000000700107c82 */ /* 0x000fc40008000000 */
[----:B------:R-:W-:Y:S02]  /*1ab0*/  UMOV UR18, UR8 ;  /* 0x0000000800127c82 */ /* 0x000fe40008000000 */
[----:B------:R-:W-:Y:S01]  /*1ac0*/  QGMMA.64x32x32.F32.E4M3.E4M3 R24, gdesc[UR16], R24, UP0 ;  /* 0x00600000101879f3 */ /* 0x000fe2000bf00818 */
[----:B------:R-:W-:Y:S02]  /*1ad0*/  UIADD3 UR16, UR7, 0x2, URZ ;  /* 0x0000000207107890 */ /* 0x000fe4000fffe03f */
[----:B------:R-:W-:Y:S01]  /*1ae0*/  UIADD3 UR18, UR8, 0x2, URZ ;  /* 0x0000000208127890 */ /* 0x000fe2000fffe03f */
[----:B------:R-:W-:Y:S01]  /*1af0*/  UMOV UR17, 0x40000040 ;  /* 0x4000004000117882 */ /* 0x000fe20000000000 */
[----:B------:R-:W-:Y:S01]  /*1b00*/  UMOV UR19, 0x40000040 ;  /* 0x4000004000137882 */ /* 0x000fe20000000000 */
[----:B------:R-:W-:-:S06]  /*1b10*/  UISETP.NE.AND UP0, UPT, UR6, UR14, UPT ;  /* 0x0000000e0600728c */ /* 0x000fcc000bf05270 */
        /* <DEDUP_REMOVED lines=29> */
[----:B------:R-:W-:Y:S01]  /*1cf0*/  UMOV UR19, 0x40000040 ;  /* 0x4000004000137882 */ /* 0x000fe20000000000 */
[----:B------:R-:W-:-:S06]  /*1d00*/  USEL UR7, URZ, 0x1, UP0 ;  /* 0x000000013f077887 */ /* 0x000fcc0008000000 */
[----:B------:R-:W-:Y:S01]  /*1d10*/  ISETP.NE.AND P0, PT, RZ, UR7, PT ;  /* 0x00000007ff007c0c */ /* 0x000fe2000bf05270 */
[----:B------:R-:W-:Y:S03]  /*1d20*/  QGMMA.64x32x32.F32.E4M3.E4M3 R24, gdesc[UR16], R24, gsb0 ;  /* 0x00600000101879f3 */ /* 0x000fe60008000818 */
[----:B------:R-:W-:-:S09]  /*1d30*/  WARPGROUP.DEPBAR.LE gsb0, 0x1 ;  /* 0x00008000000079c5 */ /* 0x000fd20000010100 */
[----:B------:R-:W-:Y:S05]  /*1d40*/  @!P0 BRA `(.L_x_24) ;  /* 0x0000000000488947 */ /* 0x000fea0003800000 */
[----:B------:R-:W-:Y:S02]  /*1d50*/  WARPGROUP.DEPBAR.LE gsb0, 0x0 ;  /* 0x00008000000079c5 */ /* 0x000fe40000010000 */
[----:B------:R-:W-:-:S01]  /*1d60*/  FADD R51, R24, R51 ;  /* 0x0000003318337221 */ /* 0x000fc20000000000 */
[----:B------:R-:W-:Y:S01]  /*1d70*/  FADD R46, R25, R46 ;  /* 0x0000002e192e7221 */ /* 0x000fe20000000000 */
        /* <DEDUP_REMOVED lines=14> */
[----:B------:R-:W-:-:S06]  /*1e60*/  UMOV UR6, URZ ;  /* 0x0000003f00067c82 */ /* 0x000fcc0008000000 */
.L_x_24:
[----:B------:R-:W-:Y:S05]  /*1e70*/  @!P1 BRA `(.L_x_25) ;  /* 0x0000000000049947 */ /* 0x000fea0003800000 */
[----:B------:R-:W-:Y:S01]  /*1e80*/  BPT.TRAP 0x1 ;  /* 0x000000040000795c */ /* 0x000fe20000300000 */
.L_x_25:
[----:B------:R-:W-:Y:S01]  /*1e90*/  ULEA UR8, UR13, UR10, 0x3 ;  /* 0x0000000a0d087291 */ /* 0x000fe2000f8e183f */
[----:B------:R-:W-:-:S03]  /*1ea0*/  ISETP.GT.U32.AND P0, PT, R8, 0x1, PT ;  /* 0x000000010800780c */ /* 0x000fc60003f04070 */
[----:B------:R-:W-:-:S04]  /*1eb0*/  UIADD3 UR8, UR8, 0x28, URZ ;  /* 0x0000002808087890 */ /* 0x000fc8000fffe03f */
[----:B------:R-:W-:-:S09]  /*1ec0*/  UPRMT UR8, URZ, 0x654, UR8 ;  /* 0x000006543f087896 */ /* 0x000fd20008000008 */
[----:B------:R-:W-:Y:S01]  /*1ed0*/  SYNCS.ARRIVE.TRANS64.RED.A1T0 RZ, [UR8], RZ ;  /* 0x000000ffffff79a7 */ /* 0x000fe20008100408 */
[----:B------:R-:W-:Y:S05]  /*1ee0*/  @P0 BRA `(.L_x_26) ;  /* 0x0000000000040947 */ /* 0x000fea0003800000 */
[----:B------:R-:W-:Y:S01]  /*1ef0*/  BPT.TRAP 0x1 ;  /* 0x000000040000795c */ /* 0x000fe20000300000 */
.L_x_26:
[----:B------:R-:W-:Y:S01]  /*1f00*/  UIADD3 UR12, UR12, 0x1, URZ ;  /* 0x000000010c0c7890 */ /* 0x000fe2000fffe03f */
[C---:B------:R-:W-:Y:S01]  /*1f10*/  ISETP.GT.AND P0, PT, R2.reuse, 0x1, PT ;  /* 0x000000010200780c */ /* 0x040fe20003f04270 */
[----:B------:R-:W-:Y:S01]  /*1f20*/  UIADD3 UR13, UR13, 0x1, URZ ;  /* 0x000000010d0d7890 */ /* 0x000fe2000fffe03f */
[----:B------:R-:W-:Y:S01]  /*1f30*/  VIADD R2, R2, 0xffffffff ;  /* 0xffffffff02027836 */ /* 0x000fe20000000000 */
[----:B------:R-:W-:Y:S02]  /*1f40*/  UISETP.NE.AND UP0, UPT, UR12, 0x5, UPT ;  /* 0x000000050c00788c */ /* 0x000fe4000bf05270 */
[----:B------:R-:W-:Y:S02]  /*1f50*/  UISETP.NE.AND UP1, UPT, UR13, 0x5, UPT ;  /* 0x000000050d00788c */ /* 0x000fe4000bf25270 */
[----:B------:R-:W-:Y:S02]  /*1f60*/  USEL UR8, URZ, 0x1, UP0 ;  /* 0x000000013f087887 */ /* 0x000fe40008000000 */
[----:B------:R-:W-:-:S02]  /*1f70*/  USEL UR12, UR12, URZ, UP0 ;  /* 0x0000003f0c0c7287 */ /* 0x000fc40008000000 */
[----:B------:R-:W-:Y:S02]  /*1f80*/  USEL UR13, UR13, URZ, UP1 ;  /* 0x0000003f0d0d7287 */ /* 0x000fe40008800000 */
[----:B------:R-:W-:Y:S01]  /*1f90*/  LOP3.LUT R5, R5, UR8, RZ, 0x3c, !PT ;  /* 0x0000000805057c12 */ /* 0x000fe2000f8e3cff */
[----:B------:R-:W-:Y:S01]  /*1fa0*/  UMOV UR8, 0x1 ;  /* 0x0000000100087882 */ /* 0x000fe20000000000 */
[----:B------:R-:W-:Y:S08]  /*1fb0*/  @P0 BRA `(.L_x_27) ;  /* 0xfffffff800480947 */ /* 0x000ff0000383ffff */
.L_x_19:
[----:B------:R-:W-:Y:S01]  /*1fc0*/  UISETP.NE.AND UP0, UPT, UR6, URZ, UPT ;  /* 0x0000003f0600728c */ /* 0x000fe2000bf05270 */
[----:B01----:R-:W0:Y:S03]  /*1fd0*/  LDC R2, c[0x0][0x28c] ;  /* 0x0000a300ff027b82 */ /* 0x003e260000000800 */
[----:B------:R-:W-:-:S06]  /*1fe0*/  USEL UR6, URZ, 0x1, !UP0 ;  /* 0x000000013f067887 */ /* 0x000fcc000c000000 */
[----:B------:R-:W-:Y:S02]  /*1ff0*/  ISETP.NE.AND P0, PT, RZ, UR6, PT ;  /* 0x00000006ff007c0c */ /* 0x000fe4000bf05270 */
[----:B0-----:R-:W-:-:S11]  /*2000*/  ISETP.GE.AND P1, PT, R2, 0x1, PT ;  /* 0x000000010200780c */ /* 0x001fd60003f26270 */
[----:B------:R-:W-:Y:S05]  /*2010*/  @!P0 BRA `(.L_x_28) ;  /* 0x0000000000448947 */ /* 0x000fea0003800000 */
[----:B------:R-:W-:Y:S02]  /*2020*/  WARPGROUP.DEPBAR.LE gsb0, 0x0 ;  /* 0x00008000000079c5 */ /* 0x000fe40000010000 */
[----:B------:R-:W-:Y:S01]  /*2030*/  FADD R51, R24, R51 ;  /* 0x0000003318337221 */ /* 0x000fe20000000000 */
        /* <DEDUP_REMOVED lines=14> */
[----:B------:R-:W-:-:S07]  /*2120*/  FADD R14, R14, R39 ;  /* 0x000000270e0e7221 */ /* 0x000fce0000000000 */
.L_x_28:
[----:B------:R-:W-:Y:S02]  /*2130*/  WARPGROUP.DEPBAR.LE gsb0, 0x0 ;  /* 0x00008000000079c5 */ /* 0x000fe40000010000 */
[----:B------:R-:W-:Y:S05]  /*2140*/  @!P1 BRA `(.L_x_29) ;  /* 0x0000000000409947 */ /* 0x000fea0003800000 */
[----:B------:R-:W-:-:S13]  /*2150*/  ISETP.NE.AND P0, PT, R48, 0x3, PT ;  /* 0x000000033000780c */ /* 0x000fda0003f05270 */
[----:B------:R-:W-:Y:S05]  /*2160*/  @!P0 BRA `(.L_x_30) ;  /* 0x0000000000048947 */ /* 0x000fea0003800000 */
[----:B------:R-:W-:Y:S01]  /*2170*/  BPT.TRAP 0x1 ;  /* 0x000000040000795c */ /* 0x000fe20000300000 */
.L_x_30:
[----:B------:R-:W-:Y:S01]  /*2180*/  UISETP.LT.AND UP0, UPT, UR9, 0x1, UPT ;  /* 0x000000010900788c */ /* 0x000fe2000bf01270 */
[----:B------:R-:W-:-:S03]  /*2190*/  ISETP.GT.U32.AND P0, PT, R8, 0x1, PT ;  /* 0x000000010800780c */ /* 0x000fc60003f04070 */
[----:B------:R-:W-:-:S04]  /*21a0*/  USEL UR8, UR9, 0x1, UP0 ;  /* 0x0000000109087887 */ /* 0x000fc80008000000 */
[----:B------:R-:W-:-:S04]  /*21b0*/  UIADD3 UR8, UR5, UR9, -UR8 ;  /* 0x0000000905087290 */ /* 0x000fc8000fffe808 */
[----:B------:R-:W-:-:S04]  /*21c0*/  UIMAD.WIDE.U32 UR6, UR8, -0x33333333, URZ ;  /* 0xcccccccd080678a5 */ /* 0x000fc8000f8e003f */
[----:B------:R-:W-:-:S04]  /*21d0*/  USHF.R.U32.HI UR6, URZ, 0x2, UR7 ;  /* 0x000000023f067899 */ /* 0x000fc80008011607 */
[----:B------:R-:W-:-:S04]  /*21e0*/  UIMAD UR8, UR6, -0x5, UR8 ;  /* 0xfffffffb060878a4 */ /* 0x000fc8000f8e0208 */
[----:B------:R-:W-:-:S04]  /*21f0*/  ULEA UR8, UR8, UR10, 0x3 ;  /* 0x0000000a08087291 */ /* 0x000fc8000f8e183f */
[----:B------:R-:W-:-:S04]  /*2200*/  UIADD3 UR8, UR8, 0x28, URZ ;  /* 0x0000002808087890 */ /* 0x000fc8000fffe03f */
[----:B------:R-:W-:-:S09]  /*2210*/  UPRMT UR8, URZ, 0x654, UR8 ;  /* 0x000006543f087896 */ /* 0x000fd20008000008 */
[----:B------:R-:W-:Y:S01]  /*2220*/  SYNCS.ARRIVE.TRANS64.RED.A1T0 RZ, [UR8], RZ ;  /* 0x000000ffffff79a7 */ /* 0x000fe20008100408 */
[----:B------:R-:W-:Y:S05]  /*2230*/  @P0 BRA `(.L_x_29) ;  /* 0x0000000000040947 */ /* 0x000fea0003800000 */
[----:B------:R-:W-:Y:S01]  /*2240*/  BPT.TRAP 0x1 ;  /* 0x000000040000795c */ /* 0x000fe20000300000 */
.L_x_29:
[----:B------:R-:W0:Y:S01]  /*2250*/  LDC R25, c[0x0][0x288] ;  /* 0x0000a200ff197b82 */ /* 0x000e220000000800 */
[--C-:B------:R-:W-:Y:S01]  /*2260*/  SHF.R.U32.HI R2, RZ, 0x2, R17.reuse ;  /* 0x00000002ff027819 */ /* 0x100fe20000011611 */
[----:B------:R-:W-:Y:S01]  /*2270*/  IMAD.SHL.U32 R13, R11, 0x20, RZ ;  /* 0x000000200b0d7824 */ /* 0x000fe200078e00ff */
[----:B------:R-:W-:Y:S01]  /*2280*/  SHF.R.U32.HI R5, RZ, 0x7, R17 ;  /* 0x00000007ff057819 */ /* 0x000fe20000011611 */
[----:B------:R-:W-:Y:S01]  /*2290*/  UIADD3 UR5, UR9, UR5, URZ ;  /* 0x0000000509057290 */ /* 0x000fe2000fffe03f */
[C---:B------:R-:W-:Y:S01]  /*22a0*/  LOP3.LUT R10, R17.reuse, 0x3, RZ, 0xc0, !PT ;  /* 0x00000003110a7812 */ /* 0x040fe200078ec0ff */
[----:B------:R-:W-:Y:S01]  /*22b0*/  ULDC UR12, c[0x0][0x284] ;  /* 0x0000a100000c7ab9 */ /* 0x000fe20000000800 */
[----:B------:R-:W-:Y:S01]  /*22c0*/  LOP3.LUT R4, R17, 0x60, RZ, 0xc0, !PT ;  /* 0x0000006011047812 */ /* 0x000fe200078ec0ff */
[----:B------:R-:W-:Y:S01]  /*22d0*/  UISETP.GT.U32.AND UP0, UPT, UR5, 0x4, UPT ;  /* 0x000000040500788c */ /* 0x000fe2000bf04070 */
[----:B------:R-:W-:Y:S01]  /*22e0*/  LOP3.LUT R3, R2, 0x7, RZ, 0xc0, !PT ;  /* 0x0000000702037812 */ /* 0x000fe200078ec0ff */
[----:B------:R-:W-:Y:S01]  /*22f0*/  ULDC.64 UR10, c[0x0][0x5d0] ;  /* 0x00017400000a7ab9 */ /* 0x000fe20000000a00 */
[----:B------:R-:W-:Y:S01]  /*2300*/  LOP3.LUT R2, R5, 0x1, RZ, 0xc0, !PT ;  /* 0x0000000105027812 */ /* 0x000fe200078ec0ff */
[----:B------:R-:W-:Y:S01]  /*2310*/  UISETP.LT.U32.AND UP0, UPT, UR9, 0x5, UP0 ;  /* 0x000000050900788c */ /* 0x000fe20008701070 */
[----:B------:R-:W-:Y:S01]  /*2320*/  SHF.R.U32.HI R4, RZ, 0x1, R4 ;  /* 0x00000001ff047819 */ /* 0x000fe20000011604 */
[----:B------:R-:W-:Y:S01]  /*2330*/  UISETP.GE.U32.AND UP1, UPT, UR9, 0x5, UPT ;  /* 0x000000050900788c */ /* 0x000fe2000bf26070 */
[----:B------:R-:W-:Y:S01]  /*2340*/  SHF.R.S32.HI R26, RZ, 0x1f, R21 ;  /* 0x0000001fff1a7819 */ /* 0x000fe20000011415 */
[----:B------:R-:W-:Y:S01]  /*2350*/  IMAD.SHL.U32 R12, R2, 0x40, RZ ;  /* 0x00000040020c7824 */ /* 0x000fe200078e00ff */
[----:B------:R-:W-:Y:S01]  /*2360*/  IADD3 R19, RZ, -R4, -R3 ;  /* 0x80000004ff137210 */ /* 0x000fe20007ffe803 */
[----:B------:R-:W-:-:S02]  /*2370*/  UIMAD.WIDE.U32 UR6, UR5, -0x33333333, URZ ;  /* 0xcccccccd050678a5 */ /* 0x000fc4000f8e003f */
[----:B------:R-:W-:Y:S01]  /*2380*/  USEL UR8, URZ, 0x1, !UP0 ;  /* 0x000000013f087887 */ /* 0x000fe2000c000000 */
[----:B------:R-:W-:Y:S01]  /*2390*/  LOP3.LUT R5, R12, 0x40, R3, 0xe2, !PT ;  /* 0x000000400c057812 */ /* 0x000fe200078ee203 */
[----:B------:R-:W-:Y:S01]  /*23a0*/  IMAD R12, R2, -0x40, R19 ;  /* 0xffffffc0020c7824 */ /* 0x000fe200078e0213 */
[----:B------:R-:W-:Y:S01]  /*23b0*/  USHF.R.U32.HI UR6, URZ, 0x2, UR7 ;  /* 0x000000023f067899 */ /* 0x000fe20008011607 */
[----:B0-----:R-:W-:Y:S01]  /*23c0*/  IMAD R24, R10, -0x2, R25 ;  /* 0xfffffffe0a187824 */ /* 0x001fe200078e0219 */
[----:B------:R-:W-:Y:S01]  /*23d0*/  ISETP.GE.AND P0, PT, R13, R25, PT ;  /* 0x000000190d00720c */ /* 0x000fe20003f06270 */
[----:B------:R-:W-:Y:S01]  /*23e0*/  IMAD.SHL.U32 R10, R17, 0x2, RZ ;  /* 0x00000002110a7824 */ /* 0x000fe200078e00ff */
[----:B------:R-:W-:Y:S01]  /*23f0*/  ULOP3.LUT UR4, UR4, UR8, URZ, 0x3c, !UPT ;  /* 0x0000000804047292 */ /* 0x000fe2000f8e3c3f */
[----:B------:R-:W-:Y:S01]  /*2400*/  IMAD.SHL.U32 R25, R18, 0x80, RZ ;  /* 0x0000008012197824 */ /* 0x000fe200078e00ff */
[----:B------:R-:W-:Y:S01]  /*2410*/  UIMAD UR5, UR6, -0x5, UR5 ;  /* 0xfffffffb060578a4 */ /* 0x000fe2000f8e0205 */
[----:B------:R-:W-:Y:S01]  /*2420*/  IMAD R2, R26, UR10, RZ ;  /* 0x0000000a1a027c24 */ /* 0x000fe2000f8e02ff */
[----:B------:R-:W-:Y:S01]  /*2430*/  LOP3.LUT R10, R13, 0x6, R10, 0xf8, !PT ;  /* 0x000000060d0a7812 */ /* 0x000fe200078ef80a */
[----:B------:R-:W-:Y:S01]  /*2440*/  IMAD.WIDE R18, R18, 0x80, RZ ;  /* 0x0000008012127825 */ /* 0x000fe200078e02ff */
[----:B------:R-:W-:Y:S01]  /*2450*/  ISETP.GE.OR P0, PT, R25, UR12, P0 ;  /* 0x0000000c19007c0c */ /* 0x000fe20008706670 */
[----:B------:R-:W-:Y:S01]  /*2460*/  @UP1 ULOP3.LUT UR4, UR4, 0x1, UR6, 0x78, !UPT ;  /* 0x0000000104041892 */ /* 0x000fe2000f8e7806 */
[----:B------:R-:W-:Y:S01]  /*2470*/  SHF.R.S32.HI R11, RZ, 0x1f, R10 ;  /* 0x0000001fff0b7819 */ /* 0x000fe2000001140a */
[----:B------:R-:W-:Y:S01]  /*2480*/  IMAD R27, R21, UR11, R2 ;  /* 0x0000000b151b7c24 */ /* 0x000fe2000f8e0202 */
[----:B------:R-:W-:Y:S01]  /*2490*/  LOP3.LUT R29, R18, R5, R4, 0xfe, !PT ;  /* 0x00000005121d7212 */ /* 0x000fe200078efe04 */
[----:B------:R-:W-:-:S02]  /*24a0*/  IMAD.IADD R28, R24, 0x1, -R13 ;  /* 0x00000001181c7824 */ /* 0x000fc400078e0a0d */
[----:B------:R-:W-:-:S04]  /*24b0*/  IMAD.WIDE.U32 R2, R21, UR10, R10 ;  /* 0x0000000a15027c25 */ /* 0x000fc8000f8e000a */
[----:B------:R-:W-:Y:S01]  /*24c0*/  IMAD.IADD R3, R3, 0x1, R27 ;  /* 0x0000000103037824 */ /* 0x000fe200078e021b */
[----:B------:R-:W-:Y:S01]  /*24d0*/  IADD3 R27, -R25, UR12, R12 ;  /* 0x0000000c191b7c10 */ /* 0x000fe2000fffe10c */
[----:B------:R-:W-:Y:S01]  /*24e0*/  IMAD.MOV.U32 R24, RZ, RZ, -0x1 ;  /* 0xffffffffff187424 */ /* 0x000fe200078e00ff */
[----:B------:R-:W-:Y:S06]  /*24f0*/  @P0 BRA `(.L_x_31) ;  /* 0x0000001000e40947 */ /* 0x000fec0003800000 */
[----:B------:R-:W0:Y:S01]  /*2500*/  LDC.64 R12, c[0x0][0x5c8] ;  /* 0x00017200ff0c7b82 */ /* 0x000e220000000a00 */
[----:B------:R-:W-:Y:S01]  /*2510*/  ULDC.64 UR6, c[0x0][0x5c0] ;  /* 0x0001700000067ab9 */ /* 0x000fe20000000a00 */
[----:B------:R-:W-:Y:S01]  /*2520*/  BSSY B0, `(.L_x_31) ;  /* 0x0000136000007945 */ /* 0x000fe20003800000 */
[-C--:B0-----:R-:W-:Y:S02]  /*2530*/  IMAD R4, R19, R12.reuse, RZ ;  /* 0x0000000c13047224 */ /* 0x081fe400078e02ff */
[----:B------:R-:W-:-:S04]  /*2540*/  IMAD.WIDE.U32 R2, R29, R12, R2 ;  /* 0x0000000c1d027225 */ /* 0x000fc800078e0002 */
[----:B------:R-:W-:Y:S01]  /*2550*/  IMAD R5, R29, R13, R4 ;  /* 0x0000000d1d057224 */ /* 0x000fe200078e0204 */
[----:B------:R-:W-:Y:S02]  /*2560*/  LEA R4, P0, R12, R2, 0x3 ;  /* 0x000000020c047211 */ /* 0x000fe400078018ff */
[----:B------:R-:W-:Y:S01]  /*2570*/  IADD3 R2, P1, R2, UR6, RZ ;  /* 0x0000000602027c10 */ /* 0x000fe2000ff3e0ff */
[----:B------:R-:W-:Y:S01]  /*2580*/  IMAD.IADD R3, R3, 0x1, R5 ;  /* 0x0000000103037824 */ /* 0x000fe200078e0205 */
[----:B------:R-:W-:-:S04]  /*2590*/  IADD3 R4, P3, R4, UR6, RZ ;  /* 0x0000000604047c10 */ /* 0x000fc8000ff7e0ff */
[----:B------:R-:W-:Y:S02]  /*25a0*/  LEA.HI.X R5, R12, R3, R13, 0x3, P0 ;  /* 0x000000030c057211 */ /* 0x000fe400000f1c0d */
[----:B---3-5:R-:W-:Y:S02]  /*25b0*/  FSETP.NEU.AND P0, PT, R7, RZ, PT ;  /* 0x000000ff0700720b */ /* 0x028fe40003f0d000 */
[----:B------:R-:W-:Y:S02]  /*25c0*/  IADD3.X R3, R3, UR7, RZ, P1, !PT ;  /* 0x0000000703037c10 */ /* 0x000fe40008ffe4ff */
[----:B------:R-:W-:-:S09]  /*25d0*/  IADD3.X R5, R5, UR7, RZ, P3, !PT ;  /* 0x0000000705057c10 */ /* 0x000fd20009ffe4ff */
[----:B------:R-:W-:Y:S05]  /*25e0*/  @!P0 BRA `(.L_x_32) ;  /* 0x0000000c009c8947 */ /* 0x000fea0003800000 */
[----:B------:R-:W-:Y:S01]  /*25f0*/  ULDC.64 UR6, c[0x0][0x5b8] ;  /* 0x00016e0000067ab9 */ /* 0x000fe20000000a00 */
[----:B------:R-:W-:Y:S01]  /*2600*/  ISETP.GE.AND P0, PT, R27, 0x1, PT ;  /* 0x000000011b00780c */ /* 0x000fe20003f06270 */
[----:B------:R-:W-:Y:S01]  /*2610*/  IMAD R26, R26, UR6, RZ ;  /* 0x000000061a1a7c24 */ /* 0x000fe2000f8e02ff */
[----:B------:R-:W-:Y:S01]  /*2620*/  ULDC.64 UR10, c[0x0][0x5a8] ;  /* 0x00016a00000a7ab9 */ /* 0x000fe20000000a00 */
[C---:B------:R-:W-:Y:S01]  /*2630*/  IMAD.WIDE.U32 R12, R21.reuse, UR6, R10 ;  /* 0x00000006150c7c25 */ /* 0x040fe2000f8e000a */
[----:B------:R-:W-:Y:S01]  /*2640*/  ISETP.LT.OR P4, PT, R28, 0x1, !P0 ;  /* 0x000000011c00780c */ /* 0x000fe20004781670 */
[----:B------:R-:W-:Y:S02]  /*2650*/  BSSY B1, `(.L_x_33) ;  /* 0x000000c000017945 */ /* 0x000fe40003800000 */
[----:B------:R-:W-:Y:S01]  /*2660*/  IMAD R21, R21, UR7, R26 ;  /* 0x0000000715157c24 */ /* 0x000fe2000f8e021a */
[----:B------:R-:W-:-:S03]  /*2670*/  ULDC.64 UR6, c[0x0][0x5b0] ;  /* 0x00016c0000067ab9 */ /* 0x000fc60000000a00 */
[----:B------:R-:W-:Y:S02]  /*2680*/  IMAD.IADD R13, R13, 0x1, R21 ;  /* 0x000000010d0d7824 */ /* 0x000fe400078e0215 */
[----:B------:R-:W-:Y:S02]  /*2690*/  IMAD R21, R19, UR6, RZ ;  /* 0x0000000613157c24 */ /* 0x000fe4000f8e02ff */
[----:B------:R-:W-:-:S04]  /*26a0*/  IMAD.WIDE.U32 R10, R29, UR6, R12 ;  /* 0x000000061d0a7c25 */ /* 0x000fc8000f8e000c */
[----:B------:R-:W-:Y:S01]  /*26b0*/  IMAD R21, R29, UR7, R21 ;  /* 0x000000071d157c24 */ /* 0x000fe2000f8e0215 */
[----:B------:R-:W-:-:S04]  /*26c0*/  IADD3 R10, P1, R10, UR10, RZ ;  /* 0x0000000a0a0a7c10 */ /* 0x000fc8000ff3e0ff */
[--C-:B------:R-:W-:Y:S02]  /*26d0*/  IADD3.X R11, R11, UR11, R21.reuse, P1, !PT ;  /* 0x0000000b0b0b7c10 */ /* 0x100fe40008ffe415 */
[----:B------:R-:W-:Y:S01]  /*26e0*/  PRMT R21, RZ, 0x7610, R21 ;  /* 0x00007610ff157816 */ /* 0x000fe20000000015 */
[----:B------:R-:W-:Y:S06]  /*26f0*/  @P4 BRA `(.L_x_34) ;  /* 0x0000000000044947 */ /* 0x000fec0003800000 */
[----:B------:R0:W5:Y:S02]  /*2700*/  LDG.E.U8 R21, desc[UR20][R10.64] ;  /* 0x000000140a157981 */ /* 0x000164000c1e1100 */
.L_x_34:
[----:B------:R-:W-:Y:S05]  /*2710*/  BSYNC B1 ;  /* 0x0000000000017941 */ /* 0x000fea0003800000 */
.L_x_33:
[----:B-----5:R-:W-:Y:S01]  /*2720*/  LOP3.LUT R21, R21, 0xff, RZ, 0xc0, !PT ;  /* 0x000000ff15157812 */ /* 0x020fe200078ec0ff */
[----:B------:R-:W-:Y:S01]  /*2730*/  BSSY B1, `(.L_x_35) ;  /* 0x000000b000017945 */ /* 0x000fe20003800000 */
[----:B------:R-:W-:Y:S02]  /*2740*/  ISETP.LT.OR P3, PT, R28, 0x2, !P0 ;  /* 0x000000021c00780c */ /* 0x000fe40004761670 */
[----:B------:R-:W-:-:S05]  /*2750*/  F2FP.F16.E4M3.UNPACK_B R21, R21 ;  /* 0x00000015ff15723e */ /* 0x000fca00020006ff */
[----:B------:R-:W-:Y:S01]  /*2760*/  HADD2.F32 R26, -RZ, R21.H0_H0 ;  /* 0x20000015ff1a7230 */ /* 0x000fe20000004100 */
[----:B------:R-:W-:-:S04]  /*2770*/  PRMT R21, RZ, 0x7610, R21 ;  /* 0x00007610ff157816 */ /* 0x000fc80000000015 */
[----:B------:R-:W-:-:S04]  /*2780*/  FMUL R26, R26, R7 ;  /* 0x000000071a1a7220 */ /* 0x000fc80000400000 */
[----:B--2---:R-:W-:-:S05]  /*2790*/  FFMA R26, R51, R6, R26 ;  /* 0x00000006331a7223 */ /* 0x004fca000000001a */
[----:B------:R-:W-:-:S05]  /*27a0*/  F2FP.SATFINITE.E4M3.F32.PACK_AB_MERGE_C R25, RZ, R26, RZ ;  /* 0x0000001aff19723e */ /* 0x000fca00048070ff */
[----:B------:R1:W-:Y:S01]  /*27b0*/  @!P4 STG.E.U8 desc[UR20][R2.64], R25 ;  /* 0x000000190200c986 */ /* 0x0003e2000c101114 */
[----:B------:R-:W-:Y:S05]  /*27c0*/  @P3 BRA `(.L_x_36) ;  /* 0x0000000000043947 */ /* 0x000fea0003800000 */
[----:B------:R2:W5:Y:S02]  /*27d0*/  LDG.E.U8 R21, desc[UR20][R10.64+0x1] ;  /* 0x000001140a157981 */ /* 0x000564000c1e1100 */
.L_x_36:
[----:B------:R-:W-:Y:S05]  /*27e0*/  BSYNC B1 ;  /* 0x0000000000017941 */ /* 0x000fea0003800000 */
.L_x_35:
[----:B-----5:R-:W-:Y:S01]  /*27f0*/  LOP3.LUT R21, R21, 0xff, RZ, 0xc0, !PT ;  /* 0x000000ff15157812 */ /* 0x020fe200078ec0ff */
[----:B------:R-:W-:Y:S01]  /*2800*/  BSSY B1, `(.L_x_37) ;  /* 0x0000013000017945 */ /* 0x000fe20003800000 */
[----:B-1----:R-:W-:Y:S02]  /*2810*/  IADD3 R25, P1, R29, 0x8, RZ ;  /* 0x000000081d197810 */ /* 0x002fe40007f3e0ff */
[----:B------:R-:W-:-:S03]  /*2820*/  F2FP.F16.E4M3.UNPACK_B R21, R21 ;  /* 0x00000015ff15723e */ /* 0x000fc600020006ff */
[----:B------:R-:W-:-:S04]  /*2830*/  IMAD.WIDE.U32 R12, R25, UR6, R12 ;  /* 0x00000006190c7c25 */ /* 0x000fc8000f8e000c */
[----:B------:R-:W-:Y:S01]  /*2840*/  HADD2.F32 R18, -RZ, R21.H0_H0 ;  /* 0x20000015ff127230 */ /* 0x000fe20000004100 */
[----:B------:R-:W-:Y:S01]  /*2850*/  IADD3 R12, P4, R12, UR10, RZ ;  /* 0x0000000a0c0c7c10 */ /* 0x000fe2000ff9e0ff */
[----:B------:R-:W-:Y:S01]  /*2860*/  IMAD.X R21, RZ, RZ, R19, P1 ;  /* 0x000000ffff157224 */ /* 0x000fe200008e0613 */
[----:B------:R-:W-:Y:S02]  /*2870*/  ISETP.GE.AND P1, PT, R27, 0x9, PT ;  /* 0x000000091b00780c */ /* 0x000fe40003f26270 */
[----:B------:R-:W-:Y:S01]  /*2880*/  FMUL R19, R18, R7 ;  /* 0x0000000712137220 */ /* 0x000fe20000400000 */
[----:B------:R-:W-:Y:S01]  /*2890*/  IMAD R18, R21, UR6, RZ ;  /* 0x0000000615127c24 */ /* 0x000fe2000f8e02ff */
[----:B------:R-:W-:Y:S02]  /*28a0*/  ISETP.LT.OR P5, PT, R28, 0x1, !P1 ;  /* 0x000000011c00780c */ /* 0x000fe40004fa1670 */
[----:B------:R-:W-:Y:S01]  /*28b0*/  FFMA R19, R46, R6, R19 ;  /* 0x000000062e137223 */ /* 0x000fe20000000013 */
[--C-:B------:R-:W-:Y:S01]  /*28c0*/  IMAD R25, R25, UR7, R18.reuse ;  /* 0x0000000719197c24 */ /* 0x100fe2000f8e0212 */
[----:B------:R-:W-:-:S03]  /*28d0*/  PRMT R18, RZ, 0x7610, R18 ;  /* 0x00007610ff127816 */ /* 0x000fc60000000012 */
[----:B------:R-:W-:Y:S02]  /*28e0*/  F2FP.SATFINITE.E4M3.F32.PACK_AB_MERGE_C R19, RZ, R19, RZ ;  /* 0x00000013ff13723e */ /* 0x000fe400048070ff */
[----:B------:R-:W-:-:S03]  /*28f0*/  IADD3.X R13, R13, UR11, R25, P4, !PT ;  /* 0x0000000b0d0d7c10 */ /* 0x000fc6000a7fe419 */
[----:B------:R1:W-:Y:S01]  /*2900*/  @!P3 STG.E.U8 desc[UR20][R2.64+0x1], R19 ;  /* 0x000001130200b986 */ /* 0x0003e2000c101114 */
[----:B------:R-:W-:Y:S05]  /*2910*/  @P5 BRA `(.L_x_38) ;  /* 0x0000000000045947 */ /* 0x000fea0003800000 */
[----:B------:R3:W5:Y:S02]  /*2920*/  LDG.E.U8 R18, desc[UR20][R12.64] ;  /* 0x000000140c127981 */ /* 0x000764000c1e1100 */
.L_x_38:
[----:B------:R-:W-:Y:S05]  /*2930*/  BSYNC B1 ;  /* 0x0000000000017941 */ /* 0x000fea0003800000 */
.L_x_37:
[----:B-----5:R-:W-:Y:S01]  /*2940*/  LOP3.LUT R18, R18, 0xff, RZ, 0xc0, !PT ;  /* 0x000000ff12127812 */ /* 0x020fe200078ec0ff */
[----:B------:R-:W-:Y:S01]  /*2950*/  BSSY B1, `(.L_x_39) ;  /* 0x000000b000017945 */ /* 0x000fe20003800000 */
[----:B------:R-:W-:Y:S02]  /*2960*/  ISETP.LT.OR P3, PT, R28, 0x2, !P1 ;  /* 0x000000021c00780c */ /* 0x000fe40004f61670 */
[----:B------:R-:W-:-:S05]  /*2970*/  F2FP.F16.E4M3.UNPACK_B R18, R18 ;  /* 0x00000012ff12723e */ /* 0x000fca00020006ff */
[----:B------:R-:W-:-:S05]  /*2980*/  HADD2.F32 R18, -RZ, R18.H0_H0 ;  /* 0x20000012ff127230 */ /* 0x000fca0000004100 */
[----:B------:R-:W-:-:S04]  /*2990*/  FMUL R18, R18, R7 ;  /* 0x0000000712127220 */ /* 0x000fc80000400000 */
[----:B------:R-:W-:-:S05]  /*29a0*/  FFMA R18, R49, R6, R18 ;  /* 0x0000000631127223 */ /* 0x000fca0000000012 */
[----:B-1----:R-:W-:Y:S02]  /*29b0*/  F2FP.SATFINITE.E4M3.F32.PACK_AB_MERGE_C R19, RZ, R18, RZ ;  /* 0x00000012ff13723e */ /* 0x002fe400048070ff */
[----:B------:R-:W-:-:S03]  /*29c0*/  PRMT R18, RZ, 0x7610, R18 ;  /* 0x00007610ff127816 */ /* 0x000fc60000000012 */
[----:B------:R1:W-:Y:S01]  /*29d0*/  @!P5 STG.E.U8 desc[UR20][R4.64], R19 ;  /* 0x000000130400d986 */ /* 0x0003e2000c101114 */
[----:B------:R-:W-:Y:S05]  /*29e0*/  @P3 BRA `(.L_x_40) ;  /* 0x0000000000043947 */ /* 0x000fea0003800000 */
[----:B------:R4:W5:Y:S02]  /*29f0*/  LDG.E.U8 R18, desc[UR20][R12.64+0x1] ;  /* 0x000001140c127981 */ /* 0x000964000c1e1100 */
.L_x_40:
[----:B------:R-:W-:Y:S05]  /*2a00*/  BSYNC B1 ;  /* 0x0000000000017941 */ /* 0x000fea0003800000 */
.L_x_39:
[----:B-----5:R-:W-:Y:S01]  /*2a10*/  LOP3.LUT R18, R18, 0xff, RZ, 0xc0, !PT ;  /* 0x000000ff12127812 */ /* 0x020fe200078ec0ff */
[----:B------:R-:W-:Y:S01]  /*2a20*/  BSSY B1, `(.L_x_41) ;  /* 0x000000b000017945 */ /* 0x000fe20003800000 */
[----:B------:R-:W-:Y:S02]  /*2a30*/  ISETP.LT.OR P4, PT, R28, 0x9, !P0 ;  /* 0x000000091c00780c */ /* 0x000fe40004781670 */
[----:B------:R-:W-:-:S05]  /*2a40*/  F2FP.F16.E4M3.UNPACK_B R18, R18 ;  /* 0x00000012ff12723e */ /* 0x000fca00020006ff */
[----:B------:R-:W-:-:S05]  /*2a50*/  HADD2.F32 R18, -RZ, R18.H0_H0 ;  /* 0x20000012ff127230 */ /* 0x000fca0000004100 */
[----:B-1----:R-:W-:Y:S01]  /*2a60*/  FMUL R19, R18, R7 ;  /* 0x0000000712137220 */ /* 0x002fe20000400000 */
[----:B------:R-:W-:-:S03]  /*2a70*/  PRMT R18, RZ, 0x7610, R18 ;  /* 0x00007610ff127816 */ /* 0x000fc60000000012 */
[----:B------:R-:W-:-:S05]  /*2a80*/  FFMA R19, R44, R6, R19 ;  /* 0x000000062c137223 */ /* 0x000fca0000000013 */
[----:B------:R-:W-:-:S05]  /*2a90*/  F2FP.SATFINITE.E4M3.F32.PACK_AB_MERGE_C R19, RZ, R19, RZ ;  /* 0x00000013ff13723e */ /* 0x000fca00048070ff */
[----:B------:R1:W-:Y:S01]  /*2aa0*/  @!P3 STG.E.U8 desc[UR20][R4.64+0x1], R19 ;  /* 0x000001130400b986 */ /* 0x0003e2000c101114 */
[----:B------:R-:W-:Y:S05]  /*2ab0*/  @P4 BRA `(.L_x_42) ;  /* 0x0000000000044947 */ /* 0x000fea0003800000 */
[----:B------:R0:W5:Y:S02]  /*2ac0*/  LDG.E.U8 R18, desc[UR20][R10.64+0x8] ;  /* 0x000008140a127981 */ /* 0x000164000c1e1100 */
.L_x_42:
[----:B------:R-:W-:Y:S05]  /*2ad0*/  BSYNC B1 ;  /* 0x0000000000017941 */ /* 0x000fea0003800000 */
.L_x_41:
        /* <DEDUP_REMOVED lines=12> */
.L_x_44:
[----:B------:R-:W-:Y:S05]  /*2ba0*/  BSYNC B1 ;  /* 0x0000000000017941 */ /* 0x000fea0003800000 */
.L_x_43:
        /* <DEDUP_REMOVED lines=12> */
.L_x_46:
[----:B------:R-:W-:Y:S05]  /*2c70*/  BSYNC B1 ;  /* 0x0000000000017941 */ /* 0x000fea0003800000 */
.L_x_45:
        /* <DEDUP_REMOVED lines=12> */
.L_x_48:
[----:B------:R-:W-:Y:S05]  /*2d40*/  BSYNC B1 ;  /* 0x0000000000017941 */ /* 0x000fea0003800000 */
.L_x_47:
        /* <DEDUP_REMOVED lines=12> */
.L_x_50:
[----:B------:R-:W-:Y:S05]  /*2e10*/  BSYNC B1 ;  /* 0x0000000000017941 */ /* 0x000fea0003800000 */
.L_x_49:
        /* <DEDUP_REMOVED lines=12> */
.L_x_52:
[----:B------:R-:W-:Y:S05]  /*2ee0*/  BSYNC B1 ;  /* 0x0000000000017941 */ /* 0x000fea0003800000 */
.L_x_51:
        /* <DEDUP_REMOVED lines=12> */
.L_x_54:
[----:B------:R-:W-:Y:S05]  /*2fb0*/  BSYNC B1 ;  /* 0x0000000000017941 */ /* 0x000fea0003800000 */
.L_x_53:
        /* <DEDUP_REMOVED lines=12> */
.L_x_56:
[----:B------:R-:W-:Y:S05]  /*3080*/  BSYNC B1 ;  /* 0x0000000000017941 */ /* 0x000fea0003800000 */
.L_x_55:
        /* <DEDUP_REMOVED lines=12> */
.L_x_58:
[----:B------:R-:W-:Y:S05]  /*3150*/  BSYNC B1 ;  /* 0x0000000000017941 */ /* 0x000fea0003800000 */
.L_x_57:
        /* <DEDUP_REMOVED lines=12> */
.L_x_60:
[----:B------:R-:W-:Y:S05]  /*3220*/  BSYNC B1 ;  /* 0x0000000000017941 */ /* 0x000fea0003800000 */
.L_x_59:
[----:B-----5:R-:W-:Y:S01]  /*3230*/  LOP3.LUT R18, R18, 0xff, RZ, 0xc0, !PT ;  /* 0x000000ff12127812 */ /* 0x020fe200078ec0ff */
[----:B------:R-:W-:Y:S01]  /*3240*/  BSSY B1, `(.L_x_61) ;  /* 0x000000b000017945 */ /* 0x000fe20003800000 */
[----:B------:R-:W-:Y:S02]  /*3250*/  ISETP.LT.OR P3, PT, R28, 0x19, !P1 ;  /* 0x000000191c00780c */ /* 0x000fe40004f61670 */
[----:B------:R-:W-:Y:S02]  /*3260*/  F2FP.F16.E4M3.UNPACK_B R18, R18 ;  /* 0x00000012ff12723e */ /* 0x000fe400020006ff */
[----:B0-2---:R-:W-:-:S03]  /*3270*/  PRMT R10, RZ, 0x7610, R10 ;  /* 0x00007610ff0a7816 */ /* 0x005fc6000000000a */
[----:B------:R-:W-:-:S05]  /*3280*/  HADD2.F32 R18, -RZ, R18.H0_H0 ;  /* 0x20000012ff127230 */ /* 0x000fca0000004100 */
[----:B------:R-:W-:-:S04]  /*3290*/  FMUL R11, R18, R7 ;  /* 0x00000007120b7220 */ /* 0x000fc80000400000 */
[----:B------:R-:W-:-:S05]  /*32a0*/  FFMA R11, R16, R6, R11 ;  /* 0x00000006100b7223 */ /* 0x000fca000000000b */
[----:B------:R-:W-:-:S05]  /*32b0*/  F2FP.SATFINITE.E4M3.F32.PACK_AB_MERGE_C R11, RZ, R11, RZ ;  /* 0x0000000bff0b723e */ /* 0x000fca00048070ff */
[----:B------:R0:W-:Y:S01]  /*32c0*/  @!P0 STG.E.U8 desc[UR20][R2.64+0x19], R11 ;  /* 0x0000190b02008986 */ /* 0x0001e2000c101114 */
[----:B------:R-:W-:Y:S05]  /*32d0*/  @P3 BRA `(.L_x_62) ;  /* 0x0000000000043947 */ /* 0x000fea0003800000 */
[----:B------:R2:W5:Y:S02]  /*32e0*/  LDG.E.U8 R10, desc[UR20][R12.64+0x18] ;  /* 0x000018140c0a7981 */ /* 0x000564000c1e1100 */
.L_x_62:
[----:B------:R-:W-:Y:S05]  /*32f0*/  BSYNC B1 ;  /* 0x0000000000017941 */ /* 0x000fea0003800000 */
.L_x_61:
[----:B-----5:R-:W-:Y:S01]  /*3300*/  LOP3.LUT R10, R10, 0xff, RZ, 0xc0, !PT ;  /* 0x000000ff0a0a7812 */ /* 0x020fe200078ec0ff */
[----:B------:R-:W-:Y:S01]  /*3310*/  BSSY B1, `(.L_x_63) ;  /* 0x000000b000017945 */ /* 0x000fe20003800000 */
[----:B------:R-:W-:Y:S02]  /*3320*/  ISETP.LT.OR P1, PT, R28, 0x1a, !P1 ;  /* 0x0000001a1c00780c */ /* 0x000fe40004f21670 */
[----:B------:R-:W-:Y:S02]  /*3330*/  F2FP.F16.E4M3.UNPACK_B R10, R10 ;  /* 0x0000000aff0a723e */ /* 0x000fe400020006ff */
[----:B01----:R-:W-:-:S03]  /*3340*/  PRMT R2, RZ, 0x7610, R2 ;  /* 0x00007610ff027816 */ /* 0x003fc60000000002 */
[----:B------:R-:W-:-:S05]  /*3350*/  HADD2.F32 R10, -RZ, R10.H0_H0 ;  /* 0x2000000aff0a7230 */ /* 0x000fca0000004100 */
[----:B------:R-:W-:-:S04]  /*3360*/  FMUL R10, R10, R7 ;  /* 0x000000070a0a7220 */ /* 0x000fc80000400000 */
[----:B------:R-:W-:-:S05]  /*3370*/  FFMA R10, R15, R6, R10 ;  /* 0x000000060f0a7223 */ /* 0x000fca000000000a */
[----:B------:R-:W-:-:S05]  /*3380*/  F2FP.SATFINITE.E4M3.F32.PACK_AB_MERGE_C R3, RZ, R10, RZ ;  /* 0x0000000aff03723e */ /* 0x000fca00048070ff */
[----:B------:R0:W-:Y:S01]  /*3390*/  @!P3 STG.E.U8 desc[UR20][R4.64+0x18], R3 ;  /* 0x000018030400b986 */ /* 0x0001e2000c101114 */
[----:B------:R-:W-:Y:S05]  /*33a0*/  @P1 BRA `(.L_x_64) ;  /* 0x0000000000041947 */ /* 0x000fea0003800000 */
[----:B------:R1:W5:Y:S02]  /*33b0*/  LDG.E.U8 R2, desc[UR20][R12.64+0x19] ;  /* 0x000019140c027981 */ /* 0x000364000c1e1100 */
.L_x_64:
[----:B------:R-:W-:Y:S05]  /*33c0*/  BSYNC B1 ;  /* 0x0000000000017941 */ /* 0x000fea0003800000 */
.L_x_63:
[----:B------:R-:W-:Y:S05]  /*33d0*/  @P1 BRA `(.L_x_65) ;  /* 0x0000000400281947 */ /* 0x000fea0003800000 */
[----:B-----5:R-:W-:-:S04]  /*33e0*/  LOP3.LUT R2, R2, 0xff, RZ, 0xc0, !PT ;  /* 0x000000ff02027812 */ /* 0x020fc800078ec0ff */
[----:B------:R-:W-:-:S05]  /*33f0*/  F2FP.F16.E4M3.UNPACK_B R2, R2 ;  /* 0x00000002ff02723e */ /* 0x000fca00020006ff */
[----:B------:R-:W-:-:S05]  /*3400*/  HADD2.F32 R2, -RZ, R2.H0_H0 ;  /* 0x20000002ff027230 */ /* 0x000fca0000004100 */
[----:B0-----:R-:W-:-:S04]  /*3410*/  FMUL R3, R2, R7 ;  /* 0x0000000702037220 */ /* 0x001fc80000400000 */
[----:B------:R-:W-:-:S05]  /*3420*/  FFMA R3, R14, R6, R3 ;  /* 0x000000060e037223 */ /* 0x000fca0000000003 */
[----:B------:R-:W-:-:S05]  /*3430*/  F2FP.SATFINITE.E4M3.F32.PACK_AB_MERGE_C R3, RZ, R3, RZ ;  /* 0x00000003ff03723e */ /* 0x000fca00048070ff */
[----:B------:R0:W-:Y:S01]  /*3440*/  STG.E.U8 desc[UR20][R4.64+0x19], R3 ;  /* 0x0000190304007986 */ /* 0x0001e2000c101114 */
[----:B------:R-:W-:Y:S05]  /*3450*/  BRA `(.L_x_65) ;  /* 0x0000000400087947 */ /* 0x000fea0003800000 */
.L_x_32:
[----:B------:R-:W-:Y:S01]  /*3460*/  ISETP.GE.AND P1, PT, R27, 0x1, PT ;  /* 0x000000011b00780c */ /* 0x000fe20003f26270 */
[-C--:B--2---:R-:W-:Y:S01]  /*3470*/  FMUL R51, R51, R6.reuse ;  /* 0x0000000633337220 */ /* 0x084fe20000400000 */
[-C--:B------:R-:W-:Y:S01]  /*3480*/  FMUL R46, R46, R6.reuse ;  /* 0x000000062e2e7220 */ /* 0x080fe20000400000 */
[----:B------:R-:W-:Y:S01]  /*3490*/  ISETP.GE.AND P0, PT, R27, 0x9, PT ;  /* 0x000000091b00780c */ /* 0x000fe20003f06270 */
[-C--:B------:R-:W-:Y:S01]  /*34a0*/  FMUL R49, R49, R6.reuse ;  /* 0x0000000631317220 */ /* 0x080fe20000400000 */
[----:B------:R-:W-:Y:S01]  /*34b0*/  ISETP.LT.OR P4, PT, R28, 0x1, !P1 ;  /* 0x000000011c00780c */ /* 0x000fe20004f81670 */
[-C--:B------:R-:W-:Y:S01]  /*34c0*/  FMUL R44, R44, R6.reuse ;  /* 0x000000062c2c7220 */ /* 0x080fe20000400000 */
[----:B------:R-:W-:Y:S01]  /*34d0*/  ISETP.LT.OR P5, PT, R28, 0x2, !P1 ;  /* 0x000000021c00780c */ /* 0x000fe20004fa1670 */
[-C--:B------:R-:W-:Y:S01]  /*34e0*/  FMUL R47, R47, R6.reuse ;  /* 0x000000062f2f7220 */ /* 0x080fe20000400000 */
[----:B------:R-:W-:Y:S01]  /*34f0*/  F2FP.SATFINITE.E4M3.F32.PACK_AB_MERGE_C R51, RZ, R51, RZ ;  /* 0x00000033ff33723e */ /* 0x000fe200048070ff */
[----:B------:R-:W-:Y:S01]  /*3500*/  FMUL R42, R42, R6 ;  /* 0x000000062a2a7220 */ /* 0x000fe20000400000 */
[----:B------:R-:W-:Y:S01]  /*3510*/  F2FP.SATFINITE.E4M3.F32.PACK_AB_MERGE_C R11, RZ, R46, RZ ;  /* 0x0000002eff0b723e */ /* 0x000fe200048070ff */
[-C--:B------:R-:W-:Y:S01]  /*3520*/  FMUL R45, R45, R6.reuse ;  /* 0x000000062d2d7220 */ /* 0x080fe20000400000 */
[----:B------:R-:W-:Y:S01]  /*3530*/  ISETP.LT.OR P3, PT, R28, 0x1, !P0 ;  /* 0x000000011c00780c */ /* 0x000fe20004761670 */
[-C--:B------:R-:W-:Y:S01]  /*3540*/  FMUL R40, R40, R6.reuse ;  /* 0x0000000628287220 */ /* 0x080fe20000400000 */
[C---:B------:R-:W-:Y:S01]  /*3550*/  ISETP.LT.OR P6, PT, R28.reuse, 0xa, !P1 ;  /* 0x0000000a1c00780c */ /* 0x040fe20004fc1670 */
[-C--:B------:R-:W-:Y:S01]  /*3560*/  FMUL R43, R43, R6.reuse ;  /* 0x000000062b2b7220 */ /* 0x080fe20000400000 */
[----:B------:R-:W-:Y:S01]  /*3570*/  F2FP.SATFINITE.E4M3.F32.PACK_AB_MERGE_C R49, RZ, R49, RZ ;  /* 0x00000031ff31723e */ /* 0x000fe200048070ff */
[----:B------:R-:W-:Y:S01]  /*3580*/  @!P4 STG.E.U8 desc[UR20][R2.64], R51 ;  /* 0x000000330200c986 */ /* 0x000fe2000c101114 */
[----:B------:R-:W-:Y:S01]  /*3590*/  ISETP.LT.OR P4, PT, R28, 0x2, !P0 ;  /* 0x000000021c00780c */ /* 0x000fe20004781670 */
[----:B------:R-:W-:Y:S01]  /*35a0*/  FMUL R22, R22, R6 ;  /* 0x0000000616167220 */ /* 0x000fe20000400000 */
[----:B------:R-:W-:Y:S01]  /*35b0*/  F2FP.SATFINITE.E4M3.F32.PACK_AB_MERGE_C R13, RZ, R44, RZ ;  /* 0x0000002cff0d723e */ /* 0x000fe200048070ff */
[----:B------:R0:W-:Y:S01]  /*35c0*/  @!P5 STG.E.U8 desc[UR20][R2.64+0x1], R11 ;  /* 0x0000010b0200d986 */ /* 0x0001e2000c101114 */
[C---:B------:R-:W-:Y:S01]  /*35d0*/  ISETP.LT.OR P5, PT, R28.reuse, 0x9, !P1 ;  /* 0x000000091c00780c */ /* 0x040fe20004fa1670 */
[-C--:B------:R-:W-:Y:S01]  /*35e0*/  FMUL R41, R41, R6.reuse ;  /* 0x0000000629297220 */ /* 0x080fe20000400000 */
[----:B------:R-:W-:Y:S01]  /*35f0*/  F2FP.SATFINITE.E4M3.F32.PACK_AB_MERGE_C R47, RZ, R47, RZ ;  /* 0x0000002fff2f723e */ /* 0x000fe200048070ff */
[----:B------:R-:W-:Y:S01]  /*3600*/  @!P3 STG.E.U8 desc[UR20][R4.64], R49 ;  /* 0x000000310400b986 */ /* 0x000fe2000c101114 */
[----:B------:R-:W-:Y:S01]  /*3610*/  ISETP.LT.OR P3, PT, R28, 0x9, !P0 ;  /* 0x000000091c00780c */ /* 0x000fe20004761670 */
[-C--:B------:R-:W-:Y:S01]  /*3620*/  FMUL R20, R20, R6.reuse ;  /* 0x0000000614147220 */ /* 0x080fe20000400000 */
[----:B------:R-:W-:Y:S01]  /*3630*/  F2FP.SATFINITE.E4M3.F32.PACK_AB_MERGE_C R45, RZ, R45, RZ ;  /* 0x0000002dff2d723e */ /* 0x000fe200048070ff */
[-C--:B------:R-:W-:Y:S01]  /*3640*/  FMUL R23, R23, R6.reuse ;  /* 0x0000000617177220 */ /* 0x080fe20000400000 */
[----:B------:R-:W-:Y:S01]  /*3650*/  F2FP.SATFINITE.E4M3.F32.PACK_AB_MERGE_C R43, RZ, R43, RZ ;  /* 0x0000002bff2b723e */ /* 0x000fe200048070ff */
[----:B------:R1:W-:Y:S01]  /*3660*/  @!P4 STG.E.U8 desc[UR20][R4.64+0x1], R13 ;  /* 0x0000010d0400c986 */ /* 0x0003e2000c101114 */
[----:B------:R-:W-:Y:S01]  /*3670*/  ISETP.LT.OR P4, PT, R28, 0xa, !P0 ;  /* 0x0000000a1c00780c */ /* 0x000fe20004781670 */
[----:B------:R-:W-:Y:S01]  /*3680*/  FMUL R16, R16, R6 ;  /* 0x0000000610107220 */ /* 0x000fe20000400000 */
[----:B0-----:R-:W-:Y:S01]  /*3690*/  F2FP.SATFINITE.E4M3.F32.PACK_AB_MERGE_C R11, RZ, R42, RZ ;  /* 0x0000002aff0b723e */ /* 0x001fe200048070ff */
[----:B------:R-:W-:Y:S01]  /*36a0*/  @!P5 STG.E.U8 desc[UR20][R2.64+0x8], R47 ;  /* 0x0000082f0200d986 */ /* 0x000fe2000c101114 */
[----:B------:R-:W-:Y:S01]  /*36b0*/  ISETP.LT.OR P5, PT, R28, 0x11, !P1 ;  /* 0x000000111c00780c */ /* 0x000fe20004fa1670 */
[-C--:B------:R-:W-:Y:S01]  /*36c0*/  FMUL R15, R15, R6.reuse ;  /* 0x000000060f0f7220 */ /* 0x080fe20000400000 */
[----:B------:R-:W-:Y:S01]  /*36d0*/  FMUL R14, R14, R6 ;  /* 0x000000060e0e7220 */ /* 0x000fe20000400000 */
[----:B------:R0:W-:Y:S01]  /*36e0*/  @!P6 STG.E.U8 desc[UR20][R2.64+0x9], R11 ;  /* 0x0000090b0200e986 */ /* 0x0001e2000c101114 */
[----:B------:R-:W-:-:S02]  /*36f0*/  ISETP.LT.OR P6, PT, R28, 0x12, !P1 ;  /* 0x000000121c00780c */ /* 0x000fc40004fc1670 */
[----:B------:R-:W-:Y:S01]  /*3700*/  F2FP.SATFINITE.E4M3.F32.PACK_AB_MERGE_C R41, RZ, R41, RZ ;  /* 0x00000029ff29723e */ /* 0x000fe200048070ff */
[----:B------:R-:W-:Y:S01]  /*3710*/  @!P3 STG.E.U8 desc[UR20][R4.64+0x8], R45 ;  /* 0x0000082d0400b986 */ /* 0x000fe2000c101114 */
[----:B-1----:R-:W-:Y:S02]  /*3720*/  F2FP.SATFINITE.E4M3.F32.PACK_AB_MERGE_C R13, RZ, R40, RZ ;  /* 0x00000028ff0d723e */ /* 0x002fe400048070ff */
[C---:B------:R-:W-:Y:S02]  /*3730*/  ISETP.LT.OR P3, PT, R28.reuse, 0x11, !P0 ;  /* 0x000000111c00780c */ /* 0x040fe40004761670 */
[----:B------:R-:W-:Y:S01]  /*3740*/  F2FP.SATFINITE.E4M3.F32.PACK_AB_MERGE_C R23, RZ, R23, RZ ;  /* 0x00000017ff17723e */ /* 0x000fe200048070ff */
[----:B------:R1:W-:Y:S01]  /*3750*/  @!P4 STG.E.U8 desc[UR20][R4.64+0x9], R13 ;  /* 0x0000090d0400c986 */ /* 0x0003e2000c101114 */
[C---:B------:R-:W-:Y:S02]  /*3760*/  ISETP.LT.OR P4, PT, R28.reuse, 0x19, !P1 ;  /* 0x000000191c00780c */ /* 0x040fe40004f81670 */
[----:B0-----:R-:W-:Y:S01]  /*3770*/  F2FP.SATFINITE.E4M3.F32.PACK_AB_MERGE_C R11, RZ, R22, RZ ;  /* 0x00000016ff0b723e */ /* 0x001fe200048070ff */
[----:B------:R-:W-:Y:S01]  /*3780*/  @!P5 STG.E.U8 desc[UR20][R2.64+0x10], R43 ;  /* 0x0000102b0200d986 */ /* 0x000fe2000c101114 */
[----:B------:R-:W-:-:S02]  /*3790*/  ISETP.LT.OR P5, PT, R28, 0x12, !P0 ;  /* 0x000000121c00780c */ /* 0x000fc400047a1670 */
[C---:B------:R-:W-:Y:S01]  /*37a0*/  ISETP.LT.OR P1, PT, R28.reuse, 0x1a, !P1 ;  /* 0x0000001a1c00780c */ /* 0x040fe20004f21670 */
[----:B------:R0:W-:Y:S01]  /*37b0*/  @!P6 STG.E.U8 desc[UR20][R2.64+0x11], R11 ;  /* 0x0000110b0200e986 */ /* 0x0001e2000c101114 */
[C---:B------:R-:W-:Y:S02]  /*37c0*/  ISETP.LT.OR P6, PT, R28.reuse, 0x19, !P0 ;  /* 0x000000191c00780c */ /* 0x040fe400047c1670 */
[----:B------:R-:W-:Y:S01]  /*37d0*/  ISETP.LT.OR P0, PT, R28, 0x1a, !P0 ;  /* 0x0000001a1c00780c */ /* 0x000fe20004701670 */
[----:B------:R2:W-:Y:S01]  /*37e0*/  @!P3 STG.E.U8 desc[UR20][R4.64+0x10], R41 ;  /* 0x000010290400b986 */ /* 0x0005e2000c101114 */
[----:B-1----:R-:W-:Y:S02]  /*37f0*/  F2FP.SATFINITE.E4M3.F32.PACK_AB_MERGE_C R13, RZ, R16, RZ ;  /* 0x00000010ff0d723e */ /* 0x002fe400048070ff */
[----:B------:R-:W-:Y:S02]  /*3800*/  F2FP.SATFINITE.E4M3.F32.PACK_AB_MERGE_C R15, RZ, R15, RZ ;  /* 0x0000000fff0f723e */ /* 0x000fe400048070ff */
[----:B------:R-:W-:-:S02]  /*3810*/  F2FP.SATFINITE.E4M3.F32.PACK_AB_MERGE_C R19, RZ, R14, RZ ;  /* 0x0000000eff13723e */ /* 0x000fc400048070ff */
[----:B0-----:R-:W-:-:S05]  /*3820*/  F2FP.SATFINITE.E4M3.F32.PACK_AB_MERGE_C R11, RZ, R20, RZ ;  /* 0x00000014ff0b723e */ /* 0x001fca00048070ff */
[----:B------:R2:W-:Y:S04]  /*3830*/  @!P5 STG.E.U8 desc[UR20][R4.64+0x11], R11 ;  /* 0x0000110b0400d986 */ /* 0x0005e8000c101114 */
[----:B------:R2:W-:Y:S04]  /*3840*/  @!P4 STG.E.U8 desc[UR20][R2.64+0x18], R23 ;  /* 0x000018170200c986 */ /* 0x0005e8000c101114 */
[----:B------:R2:W-:Y:S04]  /*3850*/  @!P1 STG.E.U8 desc[UR20][R2.64+0x19], R13 ;  /* 0x0000190d02009986 */ /* 0x0005e8000c101114 */
[----:B------:R2:W-:Y:S04]  /*3860*/  @!P6 STG.E.U8 desc[UR20][R4.64+0x18], R15 ;  /* 0x0000180f0400e986 */ /* 0x0005e8000c101114 */
[----:B------:R2:W-:Y:S02]  /*3870*/  @!P0 STG.E.U8 desc[UR20][R4.64+0x19], R19 ;  /* 0x0000191304008986 */ /* 0x0005e4000c101114 */
.L_x_65:
[----:B------:R-:W-:Y:S05]  /*3880*/  BSYNC B0 ;  /* 0x0000000000007941 */ /* 0x000fea0003800000 */
.L_x_31:
[----:B------:R-:W-:Y:S01]  /*3890*/  ULDC UR6, c[0x0][0xc] ;  /* 0x0000030000067ab9 */ /* 0x000fe20000000800 */
[----:B------:R-:W-:Y:S01]  /*38a0*/  ULDC UR7, c[0x0][0x10] ;  /* 0x0000040000077ab9 */ /* 0x000fe20000000800 */
[----:B0-2---:R-:W0:Y:S01]  /*38b0*/  LDC R5, c[0x0][0x14] ;  /* 0x00000500ff057b82 */ /* 0x005e220000000800 */
[----:B------:R-:W-:Y:S01]  /*38c0*/  UIMAD.WIDE.U32 UR6, UR6, UR7, URZ ;  /* 0x00000007060672a5 */ /* 0x000fe2000f8e003f */
[----:B-----5:R-:W-:Y:S02]  /*38d0*/  IMAD.MOV.U32 R2, RZ, RZ, R0 ;  /* 0x000000ffff027224 */ /* 0x020fe400078e0000 */
[----:B------:R-:W-:Y:S02]  /*38e0*/  IMAD.MOV.U32 R3, RZ, RZ, R9 ;  /* 0x000000ffff037224 */ /* 0x000fe400078e0009 */
[----:B------:R-:W-:Y:S02]  /*38f0*/  IMAD.MOV.U32 R11, RZ, RZ, -0x1 ;  /* 0xffffffffff0b7424 */ /* 0x000fe400078e00ff */
[----:B------:R-:W-:-:S02]  /*3900*/  IMAD.MOV.U32 R21, RZ, RZ, -0x1 ;  /* 0xffffffffff157424 */ /* 0x000fc400078e00ff */
[----:B0-----:R-:W-:-:S04]  /*3910*/  IMAD.WIDE.U32 R2, R5, UR6, R2 ;  /* 0x0000000605027c25 */ /* 0x001fc8000f8e0002 */
[----:B------:R-:W-:Y:S01]  /*3920*/  IMAD R5, R5, UR7, RZ ;  /* 0x0000000705057c24 */ /* 0x000fe2000f8e02ff */
[----:B------:R-:W-:Y:S01]  /*3930*/  ULDC.64 UR6, c[0x0][0x650] ;  /* 0x0001940000067ab9 */ /* 0x000fe20000000a00 */
[----:B------:R-:W-:Y:S01]  /*3940*/  IMAD.MOV.U32 R0, RZ, RZ, R2 ;  /* 0x000000ffff007224 */ /* 0x000fe200078e0002 */
[----:B------:R-:W-:Y:S01]  /*3950*/  ISETP.GE.U32.AND P0, PT, R2, UR6, PT ;  /* 0x0000000602007c0c */ /* 0x000fe2000bf06070 */
[----:B------:R-:W-:Y:S01]  /*3960*/  IMAD.IADD R9, R3, 0x1, R5 ;  /* 0x0000000103097824 */ /* 0x000fe200078e0205 */
[----:B------:R-:W-:-:S04]  /*3970*/  PRMT R3, RZ, 0x7610, R3 ;  /* 0x00007610ff037816 */ /* 0x000fc80000000003 */
[----:B------:R-:W-:-:S13]  /*3980*/  ISETP.GE.U32.AND.EX P0, PT, R9, UR7, PT, P0 ;  /* 0x0000000709007c0c */ /* 0x000fda000bf06100 */
[----:B------:R-:W-:Y:S05]  /*3990*/  @P0 BRA `(.L_x_66) ;  /* 0x0000000400640947 */ /* 0x000fea0003800000 */
[----:B------:R-:W0:Y:S01]  /*39a0*/  S2R R16, SR_CTAID.X ;  /* 0x0000000000107919 */ /* 0x000e220000002500 */
[----:B-1-34-:R-:W1:Y:S01]  /*39b0*/  LDC.64 R12, c[0x0][0x628] ;  /* 0x00018a00ff0c7b82 */ /* 0x01ae620000000a00 */
[----:B------:R-:W-:Y:S01]  /*39c0*/  ULDC UR6, c[0x0][0x150] ;  /* 0x0000540000067ab9 */ /* 0x000fe20000000800 */
[----:B------:R-:W-:Y:S01]  /*39d0*/  IMAD.MOV.U32 R10, RZ, RZ, R0 ;  /* 0x000000ffff0a7224 */ /* 0x000fe200078e0000 */
[----:B------:R-:W2:Y:S01]  /*39e0*/  S2R R22, SR_CTAID.Y ;  /* 0x0000000000167919 */ /* 0x000ea20000002600 */
[----:B------:R-:W-:-:S04]  /*39f0*/  IMAD.MOV.U32 R11, RZ, RZ, R9 ;  /* 0x000000ffff0b7224 */ /* 0x000fc800078e0009 */
[----:B------:R-:W3:Y:S08]  /*3a00*/  LDC R23, c[0x0][0x144] ;  /* 0x00005100ff177b82 */ /* 0x000ef00000000800 */
[----:B------:R-:W4:Y:S08]  /*3a10*/  LDC R14, c[0x0][0x630] ;  /* 0x00018c00ff0e7b82 */ /* 0x000f300000000800 */
[----:B------:R-:W2:Y:S01]  /*3a20*/  LDC.64 R18, c[0x0][0x620] ;  /* 0x00018800ff127b82 */ /* 0x000ea20000000a00 */
[----:B-1----:R-:W-:-:S04]  /*3a30*/  ISETP.NE.U32.AND P0, PT, R12, RZ, PT ;  /* 0x000000ff0c00720c */ /* 0x002fc80003f05070 */
[----:B------:R-:W-:Y:S02]  /*3a40*/  ISETP.NE.AND.EX P0, PT, R13, RZ, PT, P0 ;  /* 0x000000ff0d00720c */ /* 0x000fe40003f05300 */
[----:B0-----:R-:W-:-:S05]  /*3a50*/  I2FP.F32.U32 R2, R16 ;  /* 0x0000001000027245 */ /* 0x001fca0000201000 */
[----:B------:R-:W-:-:S04]  /*3a60*/  FMUL R2, R2, UR6 ;  /* 0x0000000602027c20 */ /* 0x000fc80008400000 */
[----:B------:R0:W1:Y:S02]  /*3a70*/  F2I.U32.TRUNC.NTZ R20, R2 ;  /* 0x0000000200147305 */ /* 0x000064000020f000 */
[----:B---34-:R-:W-:Y:S05]  /*3a80*/  @!P0 BRA `(.L_x_67) ;  /* 0x0000000000288947 */ /* 0x018fea0003800000 */
[----:B------:R-:W3:Y:S02]  /*3a90*/  LDC R3, c[0x0][0x634] ;  /* 0x00018d00ff037b82 */ /* 0x000ee40000000800 */
[----:B---3--:R-:W-:-:S05]  /*3aa0*/  IADD3 R11, P0, R0, R3, RZ ;  /* 0x00000003000b7210 */ /* 0x008fca0007f1e0ff */
[----:B------:R-:W-:-:S04]  /*3ab0*/  IMAD.X R15, RZ, RZ, R9, P0 ;  /* 0x000000ffff0f7224 */ /* 0x000fc800000e0609 */
[----:B0-----:R-:W-:-:S04]  /*3ac0*/  IMAD.WIDE.U32 R2, R15, R12, RZ ;  /* 0x0000000c0f027225 */ /* 0x001fc800078e00ff */
[----:B------:R-:W-:-:S04]  /*3ad0*/  IMAD.WIDE.U32 R4, P0, R11, R13, R2 ;  /* 0x0000000d0b047225 */ /* 0x000fc80007800002 */
[----:B------:R-:W-:-:S04]  /*3ae0*/  IMAD.WIDE.U32 R2, R11, R12, RZ ;  /* 0x0000000c0b027225 */ /* 0x000fc800078e00ff */
[----:B------:R-:W-:Y:S01]  /*3af0*/  IMAD.X R11, RZ, RZ, RZ, P0 ;  /* 0x000000ffff0b7224 */ /* 0x000fe200000e06ff */
[----:B------:R-:W-:Y:S01]  /*3b00*/  IADD3 RZ, P0, R3, R4, RZ ;  /* 0x0000000403ff7210 */ /* 0x000fe20007f1e0ff */
[----:B------:R-:W-:-:S04]  /*3b10*/  IMAD.MOV.U32 R10, RZ, RZ, R5 ;  /* 0x000000ffff0a7224 */ /* 0x000fc800078e0005 */
[----:B------:R-:W-:-:S08]  /*3b20*/  IMAD.WIDE.U32.X R10, R15, R13, R10, P0 ;  /* 0x0000000d0f0a7225 */ /* 0x000fd000000e040a */
.L_x_67:
[-CC-:B------:R-:W-:Y:S01]  /*3b30*/  SHF.R.U64 R21, R10, R14.reuse, R11.reuse ;  /* 0x0000000e0a157219 */ /* 0x180fe2000000120b */
[----:B------:R-:W3:Y:S01]  /*3b40*/  LDC.64 R28, c[0x0][0x640] ;  /* 0x00019000ff1c7b82 */ /* 0x000ee20000000a00 */
[----:B0-----:R-:W-:Y:S01]  /*3b50*/  SHF.R.U32.HI R2, RZ, R14, R11 ;  /* 0x0000000eff027219 */ /* 0x001fe2000001160b */
[----:B-1----:R-:W-:Y:S01]  /*3b60*/  IMAD.MOV R20, RZ, RZ, -R20 ;  /* 0x000000ffff147224 */ /* 0x002fe200078e0a14 */
[----:B------:R-:W-:Y:S01]  /*3b70*/  IADD3 R5, P0, RZ, -R21, RZ ;  /* 0x80000015ff057210 */ /* 0x000fe20007f1e0ff */
[----:B------:R-:W-:Y:S01]  /*3b80*/  ULDC UR6, c[0x0][0x154] ;  /* 0x0000550000067ab9 */ /* 0x000fe20000000800 */
[----:B------:R-:W-:Y:S02]  /*3b90*/  IMAD.MOV.U32 R11, RZ, RZ, 0x1 ;  /* 0x00000001ff0b7424 */ /* 0x000fe400078e00ff */
[----:B------:R-:W-:Y:S01]  /*3ba0*/  IMAD R23, R23, R20, R16 ;  /* 0x0000001417177224 */ /* 0x000fe200078e0210 */
[----:B------:R-:W0:Y:S01]  /*3bb0*/  LDC R10, c[0x0][0x618] ;  /* 0x00018600ff0a7b82 */ /* 0x000e220000000800 */
[----:B------:R-:W-:-:S02]  /*3bc0*/  IMAD.X R3, RZ, RZ, ~R2, P0 ;  /* 0x000000ffff037224 */ /* 0x000fc400000e0e02 */
[----:B------:R-:W-:Y:S02]  /*3bd0*/  IMAD.MOV.U32 R2, RZ, RZ, R0 ;  /* 0x000000ffff027224 */ /* 0x000fe400078e0000 */
[-C--:B--2---:R-:W-:Y:S02]  /*3be0*/  IMAD R4, R3, R18.reuse, RZ ;  /* 0x0000001203047224 */ /* 0x084fe400078e02ff */
[----:B------:R-:W-:Y:S01]  /*3bf0*/  IMAD.MOV.U32 R3, RZ, RZ, R9 ;  /* 0x000000ffff037224 */ /* 0x000fe200078e0009 */
[----:B------:R-:W1:Y:S01]  /*3c00*/  LDC R24, c[0x0][0x608] ;  /* 0x00018200ff187b82 */ /* 0x000e620000000800 */
[----:B------:R-:W-:-:S04]  /*3c10*/  IMAD.WIDE.U32 R2, R5, R18, R2 ;  /* 0x0000001205027225 */ /* 0x000fc800078e0002 */
[----:B------:R-:W-:-:S03]  /*3c20*/  IMAD R5, R5, R19, R4 ;  /* 0x0000001305057224 */ /* 0x000fc600078e0204 */
[----:B------:R-:W2:Y:S01]  /*3c30*/  LDC R26, c[0x0][0x658] ;  /* 0x00019600ff1a7b82 */ /* 0x000ea20000000800 */
[----:B------:R-:W-:Y:S01]  /*3c40*/  I2FP.F32.U32 R4, R22 ;  /* 0x0000001600047245 */ /* 0x000fe20000201000 */
[----:B------:R-:W-:Y:S01]  /*3c50*/  IMAD.IADD R3, R3, 0x1, R5 ;  /* 0x0000000103037824 */ /* 0x000fe200078e0205 */
[----:B---3--:R-:W-:Y:S01]  /*3c60*/  ISETP.NE.U32.AND P0, PT, R28, RZ, PT ;  /* 0x000000ff1c00720c */ /* 0x008fe20003f05070 */
[----:B------:R-:W-:Y:S02]  /*3c70*/  IMAD.MOV.U32 R5, RZ, RZ, -0x1 ;  /* 0xffffffffff057424 */ /* 0x000fe400078e00ff */
[----:B------:R-:W-:Y:S02]  /*3c80*/  FMUL R4, R4, UR6 ;  /* 0x0000000604047c20 */ /* 0x000fe40008400000 */
[----:B------:R-:W3:Y:S01]  /*3c90*/  LDC R19, c[0x0][0x148] ;  /* 0x00005200ff137b82 */ /* 0x000ee20000000800 */
[----:B0-----:R-:W-:Y:S01]  /*3ca0*/  SHF.R.U64 R14, R2, R10, R3 ;  /* 0x0000000a020e7219 */ /* 0x001fe20000001203 */
[----:B------:R0:W4:Y:S01]  /*3cb0*/  F2I.U32.TRUNC.NTZ R15, R4 ;  /* 0x00000004000f7305 */ /* 0x000122000020f000 */
[----:B------:R-:W-:-:S02]  /*3cc0*/  ISETP.NE.AND.EX P0, PT, R29, RZ, PT, P0 ;  /* 0x000000ff1d00720c */ /* 0x000fc40003f05300 */
[----:B------:R-:W-:-:S03]  /*3cd0*/  SHF.R.U32.HI R3, RZ, R10, R3 ;  /* 0x0000000aff037219 */ /* 0x000fc60000011603 */
[----:B------:R-:W0:Y:S01]  /*3ce0*/  LDC R18, c[0x0][0x600] ;  /* 0x00018000ff127b82 */ /* 0x000e220000000800 */
[-CC-:B-1----:R-:W-:Y:S02]  /*3cf0*/  SHF.R.U64 R12, R14, R24.reuse, R3.reuse ;  /* 0x000000180e0c7219 */ /* 0x182fe40000001203 */
[----:B------:R-:W-:-:S05]  /*3d00*/  SHF.R.U32.HI R3, RZ, R24, R3 ;  /* 0x00000018ff037219 */ /* 0x000fca0000011603 */
[----:B------:R-:W1:Y:S01]  /*3d10*/  LDC R20, c[0x0][0x648] ;  /* 0x00019200ff147b82 */ /* 0x000e620000000800 */
[-CC-:B--2---:R-:W-:Y:S02]  /*3d20*/  SHF.R.U64 R16, R12, R26.reuse, R3.reuse ;  /* 0x0000001a0c107219 */ /* 0x184fe40000001203 */
[-C--:B------:R-:W-:Y:S02]  /*3d30*/  SHF.L.U32 R5, R5, R26.reuse, RZ ;  /* 0x0000001a05057219 */ /* 0x080fe400000006ff */
[-C--:B------:R-:W-:Y:S01]  /*3d40*/  SHF.R.U32.HI R3, RZ, R26.reuse, R3 ;  /* 0x0000001aff037219 */ /* 0x080fe20000011603 */
[----:B------:R-:W-:Y:S01]  /*3d50*/  IMAD.MOV.U32 R2, RZ, RZ, R16 ;  /* 0x000000ffff027224 */ /* 0x000fe200078e0010 */
[----:B------:R-:W-:Y:S01]  /*3d60*/  SHF.L.U32 R24, R11, R26, RZ ;  /* 0x0000001a0b187219 */ /* 0x000fe200000006ff */
[----:B------:R-:W2:Y:S01]  /*3d70*/  LDC R27, c[0x0][0x638] ;  /* 0x00018e00ff1b7b82 */ /* 0x000ea20000000800 */
[----:B------:R-:W-:-:S07]  /*3d80*/  LOP3.LUT R25, RZ, R5, RZ, 0x33, !PT ;  /* 0x00000005ff197212 */ /* 0x000fce00078e33ff */
[----:B------:R-:W0:Y:S01]  /*3d90*/  LDC R30, c[0x0][0x610] ;  /* 0x00018400ff1e7b82 */ /* 0x000e220000000800 */
[----:B----4-:R-:W-:Y:S05]  /*3da0*/  @!P0 BRA `(.L_x_68) ;  /* 0x0000000000288947 */ /* 0x010fea0003800000 */
[----:B------:R-:W4:Y:S02]  /*3db0*/  LDC R11, c[0x0][0x64c] ;  /* 0x00019300ff0b7b82 */ /* 0x000f240000000800 */
[----:B----4-:R-:W-:-:S05]  /*3dc0*/  IADD3 R11, P0, R16, R11, RZ ;  /* 0x0000000b100b7210 */ /* 0x010fca0007f1e0ff */
[----:B------:R-:W-:-:S04]  /*3dd0*/  IMAD.X R13, RZ, RZ, R3, P0 ;  /* 0x000000ffff0d7224 */ /* 0x000fc800000e0603 */
[----:B------:R-:W-:-:S04]  /*3de0*/  IMAD.WIDE.U32 R2, R13, R28, RZ ;  /* 0x0000001c0d027225 */ /* 0x000fc800078e00ff */
[----:B0-----:R-:W-:-:S04]  /*3df0*/  IMAD.WIDE.U32 R4, P0, R11, R29, R2 ;  /* 0x0000001d0b047225 */ /* 0x001fc80007800002 */
[----:B------:R-:W-:-:S04]  /*3e00*/  IMAD.WIDE.U32 R2, R11, R28, RZ ;  /* 0x0000001c0b027225 */ /* 0x000fc800078e00ff */
[----:B------:R-:W-:Y:S01]  /*3e10*/  IMAD.X R11, RZ, RZ, RZ, P0 ;  /* 0x000000ffff0b7224 */ /* 0x000fe200000e06ff */
[----:B------:R-:W-:Y:S01]  /*3e20*/  IADD3 RZ, P0, R3, R4, RZ ;  /* 0x0000000403ff7210 */ /* 0x000fe20007f1e0ff */
[----:B------:R-:W-:-:S04]  /*3e30*/  IMAD.MOV.U32 R10, RZ, RZ, R5 ;  /* 0x000000ffff0a7224 */ /* 0x000fc800078e0005 */
[----:B------:R-:W-:-:S08]  /*3e40*/  IMAD.WIDE.U32.X R2, R13, R29, R10, P0 ;  /* 0x0000001d0d027225 */ /* 0x000fd000000e040a */
.L_x_68:
[----:B-1----:R-:W-:Y:S01]  /*3e50*/  SHF.R.U64 R2, R2, R20, R3 ;  /* 0x0000001402027219 */ /* 0x002fe20000001203 */
[----:B0-----:R-:W-:Y:S01]  /*3e60*/  VIADD R11, R18, 0xffffffff ;  /* 0xffffffff120b7836 */ /* 0x001fe20000000000 */
[----:B------:R-:W-:Y:S01]  /*3e70*/  LOP3.LUT R5, R12, R25, RZ, 0xc0, !PT ;  /* 0x000000190c057212 */ /* 0x000fe200078ec0ff */
[----:B------:R-:W-:Y:S02]  /*3e80*/  IMAD.MOV R15, RZ, RZ, -R15 ;  /* 0x000000ffff0f7224 */ /* 0x000fe400078e0a0f */
[----:B------:R-:W-:Y:S02]  /*3e90*/  IMAD.MOV R3, RZ, RZ, -R2 ;  /* 0x000000ffff037224 */ /* 0x000fe400078e0a02 */
[----:B------:R-:W-:Y:S01]  /*3ea0*/  IMAD R24, R24, R2, R5 ;  /* 0x0000000218187224 */ /* 0x000fe200078e0205 */
[----:B------:R-:W-:Y:S01]  /*3eb0*/  LOP3.LUT R5, R14, R11, RZ, 0xc0, !PT ;  /* 0x0000000b0e057212 */ /* 0x000fe200078ec0ff */
[----:B---3--:R-:W-:Y:S02]  /*3ec0*/  @P2 IMAD R23, R19, R15, R22 ;  /* 0x0000000f13172224 */ /* 0x008fe400078e0216 */
[----:B--2---:R-:W-:-:S02]  /*3ed0*/  IMAD R2, R3, R27, R16 ;  /* 0x0000001b03027224 */ /* 0x004fc400078e0210 */
[----:B------:R-:W-:Y:S02]  /*3ee0*/  IMAD R24, R24, R30, R23 ;  /* 0x0000001e18187224 */ /* 0x000fe400078e0217 */
[----:B------:R-:W-:Y:S02]  /*3ef0*/  IMAD R5, R2, R18, R5 ;  /* 0x0000001202057224 */ /* 0x000fe400078e0205 */
[----:B------:R-:W-:-:S03]  /*3f00*/  IMAD.MOV.U32 R3, RZ, RZ, 0x1 ;  /* 0x00000001ff037424 */ /* 0x000fc600078e00ff */
[----:B------:R-:W-:Y:S02]  /*3f10*/  SEL R11, R5, R24, !P2 ;  /* 0x00000018050b7207 */ /* 0x000fe40005000000 */
[----:B------:R-:W-:-:S07]  /*3f20*/  SEL R24, R24, R5, !P2 ;  /* 0x0000000518187207 */ /* 0x000fce0005000000 */
.L_x_66:
[----:B------:R-:W-:Y:S01]  /*3f30*/  LOP3.LUT P0, RZ, R3, 0xff, RZ, 0xc0, !PT ;  /* 0x000000ff03ff7812 */ /* 0x000fe2000780c0ff */
[----:B------:R-:W-:-:S12]  /*3f40*/  IMAD.MOV.U32 R18, RZ, RZ, R24 ;  /* 0x000000ffff127224 */ /* 0x000fd800078e0018 */
[----:B------:R-:W-:Y:S05]  /*3f50*/  @P0 BRA `(.L_x_69) ;  /* 0xffffffd000080947 */ /* 0x000fea000383ffff */
[----:B------:R-:W-:Y:S05]  /*3f60*/  EXIT ;  /* 0x000000000000794d */ /* 0x000fea0003800000 */
.L_x_3:
[----:B0-----:R-:W-:Y:S01]  /*3f70*/  ULDC.64 UR4, c[0x0][0x650] ;  /* 0x0001940000047ab9 */ /* 0x001fe20000000a00 */
        /* <DEDUP_REMOVED lines=25> */
.L_x_71:
[--C-:B------:R-:W-:Y:S01]  /*4110*/  SHF.R.U64 R14, R12, R16, R13.reuse ;  /* 0x000000100c0e7219 */ /* 0x100fe2000000120d */
[----:B------:R-:W0:Y:S01]  /*4120*/  LDC R18, c[0x0][0x618] ;  /* 0x00018600ff127b82 */ /* 0x000e220000000800 */
[----:B------:R-:W-:Y:S01]  /*4130*/  I2FP.F32.U32 R10, R4 ;  /* 0x00000004000a7245 */ /* 0x000fe20000201000 */
[----:B------:R-:W-:Y:S01]  /*4140*/  ULDC UR4, c[0x0][0x150] ;  /* 0x0000540000047ab9 */ /* 0x000fe20000000800 */
[----:B------:R-:W-:Y:S01]  /*4150*/  SHF.R.U32.HI R5, RZ, R16, R13 ;  /* 0x00000010ff057219 */ /* 0x000fe2000001160d */
[----:B------:R-:W-:Y:S01]  /*4160*/  IMAD.MOV.U32 R6, RZ, RZ, R0 ;  /* 0x000000ffff067224 */ /* 0x000fe200078e0000 */
[----:B------:R-:W-:Y:S01]  /*4170*/  IADD3 R11, P0, RZ, -R14, RZ ;  /* 0x8000000eff0b7210 */ /* 0x000fe20007f1e0ff */
[----:B------:R-:W-:Y:S01]  /*4180*/  FMUL R13, R10, UR4 ;  /* 0x000000040a0d7c20 */ /* 0x000fe20008400000 */
[----:B------:R-:W-:Y:S01]  /*4190*/  IMAD.MOV.U32 R7, RZ, RZ, R9 ;  /* 0x000000ffff077224 */ /* 0x000fe200078e0009 */
[----:B------:R-:W1:Y:S01]  /*41a0*/  LDC.64 R24, c[0x0][0x640] ;  /* 0x00019000ff187b82 */ /* 0x000e620000000a00 */
[----:B------:R-:W-:Y:S01]  /*41b0*/  ULDC UR4, c[0x0][0x154] ;  /* 0x0000550000047ab9 */ /* 0x000fe20000000800 */
[----:B------:R-:W-:-:S02]  /*41c0*/  IMAD.X R5, RZ, RZ, ~R5, P0 ;  /* 0x000000ffff057224 */ /* 0x000fc400000e0e05 */
[----:B------:R-:W2:Y:S01]  /*41d0*/  F2I.U32.TRUNC.NTZ R13, R13 ;  /* 0x0000000d000d7305 */ /* 0x000ea2000020f000 */
[----:B------:R-:W-:-:S03]  /*41e0*/  IMAD.WIDE.U32 R6, R11, R20, R6 ;  /* 0x000000140b067225 */ /* 0x000fc600078e0006 */
[----:B------:R-:W3:Y:S01]  /*41f0*/  LDC R15, c[0x0][0x144] ;  /* 0x00005100ff0f7b82 */ /* 0x000ee20000000800 */
[----:B------:R-:W-:-:S04]  /*4200*/  IMAD R10, R5, R20, RZ ;  /* 0x00000014050a7224 */ /* 0x000fc800078e02ff */
[----:B------:R-:W-:Y:S02]  /*4210*/  IMAD R5, R11, R21, R10 ;  /* 0x000000150b057224 */ /* 0x000fe400078e020a */
[----:B------:R-:W-:Y:S01]  /*4220*/  IMAD.MOV.U32 R10, RZ, RZ, -0x1 ;  /* 0xffffffffff0a7424 */ /* 0x000fe200078e00ff */
[----:B------:R-:W4:Y:S01]  /*4230*/  LDC R16, c[0x0][0x608] ;  /* 0x00018200ff107b82 */ /* 0x000f220000000800 */
[----:B------:R-:W-:Y:S01]  /*4240*/  IMAD.IADD R5, R7, 0x1, R5 ;  /* 0x0000000107057824 */ /* 0x000fe200078e0205 */
[----:B------:R-:W-:-:S04]  /*4250*/  I2FP.F32.U32 R7, R3 ;  /* 0x0000000300077245 */ /* 0x000fc80000201000 */
[-C--:B0-----:R-:W-:Y:S01]  /*4260*/  SHF.R.U64 R12, R6, R18.reuse, R5 ;  /* 0x00000012060c7219 */ /* 0x081fe20000001205 */
[----:B--2---:R-:W-:Y:S01]  /*4270*/  IMAD.MOV R6, RZ, RZ, -R13 ;  /* 0x000000ffff067224 */ /* 0x004fe200078e0a0d */
[----:B------:R-:W0:Y:S01]  /*4280*/  LDC R11, c[0x0][0x658] ;  /* 0x00019600ff0b7b82 */ /* 0x000e220000000800 */
[----:B-1----:R-:W-:Y:S01]  /*4290*/  ISETP.NE.U32.AND P0, PT, R24, RZ, PT ;  /* 0x000000ff1800720c */ /* 0x002fe20003f05070 */
[----:B------:R-:W-:Y:S01]  /*42a0*/  FMUL R7, R7, UR4 ;  /* 0x0000000407077c20 */ /* 0x000fe20008400000 */
[----:B------:R-:W-:Y:S02]  /*42b0*/  SHF.R.U32.HI R5, RZ, R18, R5 ;  /* 0x00000012ff057219 */ /* 0x000fe40000011605 */
[----:B------:R-:W-:-:S03]  /*42c0*/  ISETP.NE.AND.EX P0, PT, R25, RZ, PT, P0 ;  /* 0x000000ff1900720c */ /* 0x000fc60003f05300 */
[----:B------:R-:W1:Y:S01]  /*42d0*/  LDC R20, c[0x0][0x148] ;  /* 0x00005200ff147b82 */ /* 0x000e620000000800 */
[----:B---3--:R-:W-:Y:S02]  /*42e0*/  IMAD R23, R15, R6, R4 ;  /* 0x000000060f177224 */ /* 0x008fe400078e0204 */
[----:B------:R-:W-:-:S05]  /*42f0*/  IMAD.MOV.U32 R6, RZ, RZ, 0x1 ;  /* 0x00000001ff067424 */ /* 0x000fca00078e00ff */
[----:B------:R-:W2:Y:S01]  /*4300*/  LDC R21, c[0x0][0x600] ;  /* 0x00018000ff157b82 */ /* 0x000ea20000000800 */
[-CC-:B----4-:R-:W-:Y:S02]  /*4310*/  SHF.R.U64 R15, R12, R16.reuse, R5.reuse ;  /* 0x000000100c0f7219 */ /* 0x190fe40000001205 */
[----:B------:R-:W-:Y:S02]  /*4320*/  SHF.R.U32.HI R4, RZ, R16, R5 ;  /* 0x00000010ff047219 */ /* 0x000fe40000011605 */
[----:B------:R3:W4:Y:S03]  /*4330*/  F2I.U32.TRUNC.NTZ R16, R7 ;  /* 0x0000000700107305 */ /* 0x000726000020f000 */
[----:B------:R-:W1:Y:S01]  /*4340*/  LDC R22, c[0x0][0x648] ;  /* 0x00019200ff167b82 */ /* 0x000e620000000800 */
[-C--:B0-----:R-:W-:Y:S02]  /*4350*/  SHF.R.U64 R19, R15, R11.reuse, R4 ;  /* 0x0000000b0f137219 */ /* 0x081fe40000001204 */
[----:B------:R-:W-:-:S02]  /*4360*/  SHF.L.U32 R10, R10, R11, RZ ;  /* 0x0000000b0a0a7219 */ /* 0x000fc400000006ff */
[-C--:B------:R-:W-:Y:S01]  /*4370*/  SHF.R.U32.HI R5, RZ, R11.reuse, R4 ;  /* 0x0000000bff057219 */ /* 0x080fe20000011604 */
[----:B------:R-:W-:Y:S01]  /*4380*/  IMAD.MOV.U32 R4, RZ, RZ, R19 ;  /* 0x000000ffff047224 */ /* 0x000fe200078e0013 */
[----:B------:R-:W-:Y:S01]  /*4390*/  SHF.L.U32 R18, R6, R11, RZ ;  /* 0x0000000b06127219 */ /* 0x000fe200000006ff */
[----:B------:R-:W0:Y:S01]  /*43a0*/  LDC R26, c[0x0][0x638] ;  /* 0x00018e00ff1a7b82 */ /* 0x000e220000000800 */
[----:B------:R-:W-:-:S07]  /*43b0*/  LOP3.LUT R28, RZ, R10, RZ, 0x33, !PT ;  /* 0x0000000aff1c7212 */ /* 0x000fce00078e33ff */
        /* <DEDUP_REMOVED lines=12> */
.L_x_72:
        /* <DEDUP_REMOVED lines=15> */
.L_x_70:
[----:B------:R-:W-:-:S08]  /*4570*/  NOP ;  /* 0x0000000000007918 */ /* 0x000fd00000000000 */
[----:B------:R-:W0:-:S00]  /*4580*/  USETMAXREG.DEALLOC.CTAPOOL 0x28 ;  /* 0x00000028000079c8 */ /* 0x000e0000080e0500 */
[----:B0-----:R-:W-:-:S13]  /*4590*/  ISETP.NE.AND P0, PT, R2, RZ, PT ;  /* 0x000000ff0200720c */ /* 0x001fda0003f05270 */
[----:B------:R-:W-:Y:S05]  /*45a0*/  @P0 EXIT ;  /* 0x000000000000094d */ /* 0x000fea0003800000 */
[----:B------:R-:W-:Y:S01]  /*45b0*/  LOP3.LUT P0, RZ, R7, 0xff, RZ, 0xc0, !PT ;  /* 0x000000ff07ff7812 */ /* 0x000fe2000780c0ff */
[----:B------:R-:W-:Y:S02]  /*45c0*/  IMAD.MOV.U32 R12, RZ, RZ, 0x1 ;  /* 0x00000001ff0c7424 */ /* 0x000fe400078e00ff */
[----:B------:R-:W-:-:S10]  /*45d0*/  IMAD.MOV.U32 R16, RZ, RZ, RZ ;  /* 0x000000ffff107224 */ /* 0x000fd400078e00ff */
[----:B------:R-:W-:Y:S05]  /*45e0*/  @!P0 BRA `(.L_x_73) ;  /* 0x0000000c00648947 */ /* 0x000fea0003800000 */
[----:B------:R-:W0:Y:S01]  /*45f0*/  LDC R2, c[0x0][0x28c] ;  /* 0x0000a300ff027b82 */ /* 0x000e220000000800 */
[----:B------:R-:W-:Y:S01]  /*4600*/  ULDC UR5, c[0x0][0x658] ;  /* 0x0001960000057ab9 */ /* 0x000fe20000000800 */
[----:B------:R-:W-:Y:S01]  /*4610*/  UMOV UR7, 0xffffffff ;  /* 0xffffffff00077882 */ /* 0x000fe20000000000 */
[----:B------:R-:W-:Y:S01]  /*4620*/  ULDC UR6, c[0x0][0xc] ;  /* 0x0000030000067ab9 */ /* 0x000fe20000000800 */
[----:B------:R-:W-:Y:S01]  /*4630*/  USHF.L.U32 UR9, UR7, UR5, URZ ;  /* 0x0000000507097299 */ /* 0x000fe2000800063f */
[C---:B------:R-:W-:Y:S01]  /*4640*/  LOP3.LUT P3, RZ, R17.reuse, 0x7f, RZ, 0xc0, !PT ;  /* 0x0000007f11ff7812 */ /* 0x040fe2000786c0ff */
[----:B------:R-:W-:Y:S01]  /*4650*/  UMOV UR8, 0x1 ;  /* 0x0000000100087882 */ /* 0x000fe20000000000 */
[----:B------:R-:W-:Y:S01]  /*4660*/  ULDC UR7, c[0x0][0x10] ;  /* 0x0000040000077ab9 */ /* 0x000fe20000000800 */
[----:B------:R-:W-:Y:S01]  /*4670*/  LOP3.LUT P0, RZ, R17, 0x1f, RZ, 0xc0, !PT ;  /* 0x0000001f11ff7812 */ /* 0x000fe2000780c0ff */
[----:B------:R-:W-:Y:S01]  /*4680*/  UIMAD.WIDE.U32 UR6, UR6, UR7, URZ ;  /* 0x00000007060672a5 */ /* 0x000fe2000f8e003f */
[----:B------:R-:W-:Y:S01]  /*4690*/  BSSY B0, `(.L_x_73) ;  /* 0x00000ce000007945 */ /* 0x000fe20003800000 */
[----:B------:R-:W-:Y:S01]  /*46a0*/  USHF.L.U32 UR5, UR8, UR5, URZ ;  /* 0x0000000508057299 */ /* 0x000fe2000800063f */
[----:B------:R-:W-:Y:S01]  /*46b0*/  IMAD.MOV.U32 R14, RZ, RZ, 0x1 ;  /* 0x00000001ff0e7424 */ /* 0x000fe200078e00ff */
[----:B------:R-:W-:Y:S01]  /*46c0*/  LOP3.LUT R15, R8, 0x2, RZ, 0xfc, !PT ;  /* 0x00000002080f7812 */ /* 0x000fe200078efcff */
[----:B------:R-:W-:Y:S01]  /*46d0*/  ULDC UR8, c[0x0][0x14] ;  /* 0x0000050000087ab9 */ /* 0x000fe20000000800 */
[----:B------:R-:W-:Y:S01]  /*46e0*/  PLOP3.LUT P0, PT, P0, P3, PT, 0x8a, 0x0 ;  /* 0x000000000000781c */ /* 0x000fe20000707172 */
[----:B------:R-:W-:Y:S01]  /*46f0*/  UIMAD.WIDE.U32 UR30, UR6, UR8, URZ ;  /* 0x00000008061e72a5 */ /* 0x000fe2000f8e003f */
[----:B------:R-:W-:Y:S01]  /*4700*/  IMAD.MOV.U32 R12, RZ, RZ, 0x1 ;  /* 0x00000001ff0c7424 */ /* 0x000fe200078e00ff */
[----:B------:R-:W-:Y:S01]  /*4710*/  UIMAD UR7, UR7, UR8, URZ ;  /* 0x00000008070772a4 */ /* 0x000fe2000f8e023f */
[----:B------:R-:W-:Y:S01]  /*4720*/  IMAD.MOV.U32 R16, RZ, RZ, RZ ;  /* 0x000000ffff107224 */ /* 0x000fe200078e00ff */
[----:B------:R-:W-:Y:S01]  /*4730*/  ULDC UR4, c[0x0][0x600] ;  /* 0x0001800000047ab9 */ /* 0x000fe20000000800 */
[----:B------:R-:W-:-:S02]  /*4740*/  ULOP3.LUT UR6, URZ, UR9, URZ, 0x33, !UPT ;  /* 0x000000093f067292 */ /* 0x000fc4000f8e333f */
[----:B------:R-:W-:Y:S01]  /*4750*/  UIADD3 UR4, UR4, -0x1, URZ ;  /* 0xffffffff04047890 */ /* 0x000fe2000fffe03f */
[----:B0-----:R-:W-:Y:S01]  /*4760*/  VIADD R2, R2, 0xff ;  /* 0x000000ff02027836 */ /* 0x001fe20000000000 */
[----:B------:R-:W-:Y:S01]  /*4770*/  UIADD3 UR7, UR31, UR7, URZ ;  /* 0x000000071f077290 */ /* 0x000fe2000fffe03f */
[----:B------:R-:W-:-:S03]  /*4780*/  ULDC.64 UR38, c[0x0][0x198] ;  /* 0x0000660000267ab9 */ /* 0x000fc60000000a00 */
[----:B------:R-:W-:-:S04]  /*4790*/  SHF.R.S32.HI R3, RZ, 0x1f, R2 ;  /* 0x0000001fff037819 */ /* 0x000fc80000011402 */
[----:B------:R-:W-:-:S04]  /*47a0*/  LEA.HI R3, R3, R2, RZ, 0x8 ;  /* 0x0000000203037211 */ /* 0x000fc800078f40ff */
[----:B------:R-:W-:-:S05]  /*47b0*/  SHF.R.S32.HI R11, RZ, 0x8, R3 ;  /* 0x00000008ff0b7819 */ /* 0x000fca0000011403 */
[----:B------:R-:W-:-:S07]  /*47c0*/  VIADD R10, R11, 0x1 ;  /* 0x000000010b0a7836 */ /* 0x000fce0000000000 */
.L_x_85:
[----:B------:R-:W-:-:S03]  /*47d0*/  UMOV UR8, 0xffffffff ;  /* 0xffffffff00087882 */ /* 0x000fc60000000000 */
[----:B------:R-:W-:Y:S05]  /*47e0*/  BRA.DIV UR8, `(.L_x_74) ;  /* 0x0000000e08f87947 */ /* 0x000fea000b800000 */
[----:B------:R-:W-:-:S13]  /*47f0*/  ELECT P1, URZ, PT ;  /* 0x00000000003f782f */ /* 0x000fda0003820000 */
.L_x_97:
[----:B------:R-:W0:Y:S01]  /*4800*/  LDC R2, c[0x0][0x28c] ;  /* 0x0000a300ff027b82 */ /* 0x000e220000000800 */
[----:B------:R-:W-:Y:S01]  /*4810*/  BSSY B1, `(.L_x_75) ;  /* 0x0000043000017945 */ /* 0x000fe20003800000 */
[----:B0-----:R-:W-:-:S13]  /*4820*/  ISETP.LT.OR P1, PT, R2, 0x1, !P1 ;  /* 0x000000010200780c */ /* 0x001fda0004f21670 */
[----:B------:R-:W-:Y:S05]  /*4830*/  @P1 BRA `(.L_x_76) ;  /* 0x0000000400001947 */ /* 0x000fea0003800000 */
[----:B------:R-:W-:Y:S02]  /*4840*/  IMAD.SHL.U32 R13, R13, 0x80, RZ ;  /* 0x000000800d0d7824 */ /* 0x000fe400078e00ff */
[----:B------:R-:W-:Y:S02]  /*4850*/  IMAD.SHL.U32 R17, R18, 0x20, RZ ;  /* 0x0000002012117824 */ /* 0x000fe400078e00ff */
[----:B------:R-:W-:Y:S02]  /*4860*/  IMAD.MOV.U32 R20, RZ, RZ, RZ ;  /* 0x000000ffff147224 */ /* 0x000fe400078e00ff */
[----:B------:R-:W-:Y:S02]  /*4870*/  IMAD.MOV.U32 R2, RZ, RZ, R10 ;  /* 0x000000ffff027224 */ /* 0x000fe400078e000a */
[----:B------:R-:W-:Y:S02]  /*4880*/  IMAD.MOV.U32 R3, RZ, RZ, R12 ;  /* 0x000000ffff037224 */ /* 0x000fe400078e000c */
[----:B------:R-:W-:-:S07]  /*4890*/  IMAD.MOV.U32 R4, RZ, RZ, R16 ;  /* 0x000000ffff047224 */ /* 0x000fce00078e0010 */
.L_x_80:
[----:B------:R-:W0:Y:S01]  /*48a0*/  S2R R18, SR_CgaCtaId ;  /* 0x0000000000127919 */ /* 0x000e220000008800 */
[----:B------:R-:W-:Y:S01]  /*48b0*/  MOV R5, 0x400 ;  /* 0x0000040000057802 */ /* 0x000fe20000000f00 */
[----:B------:R-:W1:Y:S03]  /*48c0*/  @!P3 LDC R7, c[0x0][0x500] ;  /* 0x00014000ff07bb82 */ /* 0x000e660000000800 */
[----:B0-----:R-:W-:Y:S02]  /*48d0*/  LEA R19, R18, R5, 0x18 ;  /* 0x0000000512137211 */ /* 0x001fe400078ec0ff */
[----:B------:R-:W-:-:S03]  /*48e0*/  SHF.L.U32 R5, R3, 0x1f, RZ ;  /* 0x0000001f03057819 */ /* 0x000fc600000006ff */
[----:B------:R-:W-:-:S04]  /*48f0*/  IMAD R18, R4, 0x8, R19 ;  /* 0x0000000804127824 */ /* 0x000fc800078e0213 */
[----:B------:R-:W0:Y:S02]  /*4900*/  SYNCS.PHASECHK.TRANS64.TRYWAIT P1, [R18+URZ+0x28], R5 ;  /* 0x00002805120075a7 */ /* 0x000e24000802017f */
[----:B01----:R-:W-:Y:S05]  /*4910*/  @!P1 BRA `(.L_x_77) ;  /* 0x0000000c00cc9947 */ /* 0x003fea0003800000 */
.L_x_98:
[----:B0-----:R-:W-:Y:S01]  /*4920*/  PRMT R5, R15, 0x9910, RZ ;  /* 0x000099100f057816 */ /* 0x001fe200000000ff */
[----:B------:R0:W-:Y:S03]  /*4930*/  @!P3 SYNCS.ARRIVE.TRANS64 RZ, [R18+URZ], R7 ;  /* 0x0000000712ffb9a7 */ /* 0x0001e6000800003f */
[----:B------:R-:W-:-:S13]  /*4940*/  ISETP.NE.AND P1, PT, R5, 0x2, PT ;  /* 0x000000020500780c */ /* 0x000fda0003f25270 */
[----:B0-----:R-:W-:Y:S05]  /*4950*/  @P1 BRA `(.L_x_78) ;  /* 0x0000000000041947 */ /* 0x001fea0003800000 */
[----:B------:R-:W-:Y:S01]  /*4960*/  BPT.TRAP 0x1 ;  /* 0x000000040000795c */ /* 0x000fe20000300000 */
.L_x_78:
[----:B------:R-:W-:Y:S05]  /*4970*/  @P0 BRA `(.L_x_79) ;  /* 0x0000000000040947 */ /* 0x000fea0003800000 */
[----:B------:R-:W-:Y:S01]  /*4980*/  BPT.TRAP 0x1 ;  /* 0x000000040000795c */ /* 0x000fe20000300000 */
.L_x_79:
[--C-:B------:R-:W-:Y:S01]  /*4990*/  IMAD R5, R4, 0x8000, R19.reuse ;  /* 0x0000800004057824 */ /* 0x100fe200078e0213 */
[----:B------:R-:W-:Y:S01]  /*49a0*/  R2UR UR34, R20 ;  /* 0x00000000142272ca */ /* 0x000fe200000e0000 */
[----:B------:R-:W-:Y:S01]  /*49b0*/  IMAD R19, R4, 0x2000, R19 ;  /* 0x0000200004137824 */ /* 0x000fe200078e0213 */
[----:B------:R-:W-:Y:S01]  /*49c0*/  R2UR UR33, R18 ;  /* 0x00000000122172ca */ /* 0x000fe200000e0000 */
[----:B------:R-:W-:Y:S01]  /*49d0*/  VIADD R2, R2, 0xffffffff ;  /* 0xffffffff02027836 */ /* 0x000fe20000000000 */
[----:B------:R-:W-:Y:S01]  /*49e0*/  R2UR UR24, R5 ;  /* 0x00000000051872ca */ /* 0x000fe200000e0000 */
[----:B------:R-:W-:Y:S01]  /*49f0*/  UIADD3 UR14, UP0, UR38, 0xf0, URZ ;  /* 0x000000f0260e7890 */ /* 0x000fe2000ff1e03f */
[----:B------:R-:W-:Y:S01]  /*4a00*/  R2UR UR8, R19 ;  /* 0x00000000130872ca */ /* 0x000fe200000e0000 */
[----:B------:R-:W-:Y:S01]  /*4a10*/  UIADD3 UR40, UP1, UR38, 0x1f0, URZ ;  /* 0x000001f026287890 */ /* 0x000fe2000ff3e03f */
[----:B------:R-:W-:Y:S01]  /*4a20*/  R2UR UR36, R6 ;  /* 0x00000000062472ca */ /* 0x000fe200000e0000 */
[----:B------:R-:W-:Y:S01]  /*4a30*/  UIADD3.X UR15, URZ, UR39, URZ, UP0, !UPT ;  /* 0x000000273f0f7290 */ /* 0x000fe200087fe43f */
[----:B------:R-:W-:Y:S01]  /*4a40*/  R2UR UR35, R13 ;  /* 0x000000000d2372ca */ /* 0x000fe200000e0000 */
[----:B------:R-:W-:Y:S01]  /*4a50*/  UIADD3.X UR41, URZ, UR39, URZ, UP1, !UPT ;  /* 0x000000273f297290 */ /* 0x000fe20008ffe43f */
[----:B------:R-:W-:Y:S01]  /*4a60*/  R2UR UR19, R17 ;  /* 0x00000000111372ca */ /* 0x000fe200000e0000 */
[----:B------:R-:W-:Y:S01]  /*4a70*/  UIADD3 UR26, UR34, 0x80, URZ ;  /* 0x00000080221a7890 */ /* 0x000fe2000fffe03f */
[----:B------:R-:W-:Y:S01]  /*4a80*/  ISETP.GT.AND P4, PT, R2, 0x1, PT ;  /* 0x000000010200780c */ /* 0x000fe20003f84270 */
[----:B------:R-:W-:Y:S01]  /*4a90*/  VIADD R4, R4, 0x1 ;  /* 0x0000000104047836 */ /* 0x000fe20000000000 */
[----:B------:R-:W-:Y:S01]  /*4aa0*/  UMOV UR22, 0x0 ;  /* 0x0000000000167882 */ /* 0x000fe20000000000 */
[----:B------:R-:W-:Y:S01]  /*4ab0*/  UIADD3 UR32, UR24, 0x100, URZ ;  /* 0x0000010018207890 */ /* 0x000fe2000fffe03f */
[----:B------:R-:W-:Y:S01]  /*4ac0*/  VIADD R20, R20, 0x100 ;  /* 0x0000010014147836 */ /* 0x000fe20000000000 */
[----:B------:R-:W-:Y:S01]  /*4ad0*/  UIADD3 UR24, UR24, 0x4100, URZ ;  /* 0x0000410018187890 */ /* 0x000fe2000fffe03f */
[----:B------:R-:W-:Y:S01]  /*4ae0*/  ISETP.NE.AND P1, PT, R4, 0x5, PT ;  /* 0x000000050400780c */ /* 0x000fe20003f25270 */
[----:B------:R-:W-:-:S02]  /*4af0*/  UIADD3 UR16, UR8, 0x28100, URZ ;  /* 0x0002810008107890 */ /* 0x000fc4000fffe03f */
[----:B------:R-:W-:Y:S01]  /*4b00*/  UIADD3 UR8, UR8, 0x29100, URZ ;  /* 0x0002910008087890 */ /* 0x000fe2000fffe03f */
[----:B------:R-:W-:Y:S01]  /*4b10*/  SEL R18, RZ, 0x1, P1 ;  /* 0x00000001ff127807 */ /* 0x000fe20000800000 */
[----:B------:R-:W-:Y:S01]  /*4b20*/  UMOV UR23, 0x10000000 ;  /* 0x1000000000177882 */ /* 0x000fe20000000000 */
[----:B------:R-:W-:Y:S01]  /*4b30*/  UMOV UR25, UR33 ;  /* 0x0000002100197c82 */ /* 0x000fe20008000000 */
[----:B------:R-:W-:Y:S01]  /*4b40*/  UMOV UR28, UR36 ;  /* 0x00000024001c7c82 */ /* 0x000fe20008000000 */
[----:B------:R-:W-:Y:S01]  /*4b50*/  UMOV UR27, UR35 ;  /* 0x00000023001b7c82 */ /* 0x000fe20008000000 */
[----:B------:R-:W-:Y:S01]  /*4b60*/  UMOV UR17, UR33 ;  /* 0x0000002100117c82 */ /* 0x000fe20008000000 */
[----:B------:R-:W-:Y:S01]  /*4b70*/  UMOV UR18, UR34 ;  /* 0x0000002200127c82 */ /* 0x000fe20008000000 */
[----:B------:R-:W-:Y:S01]  /*4b80*/  UMOV UR20, UR36 ;  /* 0x0000002400147c82 */ /* 0x000fe20008000000 */
[----:B------:R0:W-:Y:S01]  /*4b90*/  UTMALDG.3D [UR32], [UR14], desc[UR22] ;  /* 0x000016200e0075b4 */ /* 0x0001e20008011000 */
[----:B------:R-:W-:Y:S01]  /*4ba0*/  UMOV UR9, UR33 ;  /* 0x0000002100097c82 */ /* 0x000fe20008000000 */
[----:B------:R-:W-:Y:S01]  /*4bb0*/  UMOV UR11, UR19 ;  /* 0x00000013000b7c82 */ /* 0x000fe20008000000 */
[----:B------:R-:W-:Y:S01]  /*4bc0*/  UMOV UR12, UR36 ;  /* 0x00000024000c7c82 */ /* 0x000fe20008000000 */
[----:B------:R-:W-:Y:S01]  /*4bd0*/  UMOV UR10, UR26 ;  /* 0x0000001a000a7c82 */ /* 0x000fe20008000000 */
[----:B------:R-:W-:-:S02]  /*4be0*/  LOP3.LUT R3, R3, R18, RZ, 0x3c, !PT ;  /* 0x0000001203037212 */ /* 0x000fc400078e3cff */
[----:B------:R-:W-:Y:S01]  /*4bf0*/  SEL R4, R4, RZ, P1 ;  /* 0x000000ff04047207 */ /* 0x000fe20000800000 */
[----:B------:R0:W-:Y:S01]  /*4c00*/  UTMALDG.3D [UR24], [UR14], desc[UR22] ;  /* 0x000016180e0075b4 */ /* 0x0001e20008011000 */
[----:B------:R0:W-:Y:S01]  /*4c10*/  UTMALDG.3D [UR16], [UR40], desc[UR22] ;  /* 0x00001610280075b4 */ /* 0x0001e20008011000 */
[----:B------:R0:W-:Y:S02]  /*4c20*/  UTMALDG.3D [UR8], [UR40], desc[UR22] ;  /* 0x00001608280075b4 */ /* 0x0001e40008011000 */
[----:B0-----:R-:W-:Y:S05]  /*4c30*/  @P4 BRA `(.L_x_80) ;  /* 0xfffffffc00184947 */ /* 0x001fea000383ffff */
.L_x_76:
[----:B------:R-:W-:Y:S05]  /*4c40*/  BSYNC B1 ;  /* 0x0000000000017941 */ /* 0x000fea0003800000 */
.L_x_75:
[----:B------:R-:W-:Y:S01]  /*4c50*/  LOP3.LUT P4, RZ, R14, 0xff, RZ, 0xc0, !PT ;  /* 0x000000ff0eff7812 */ /* 0x000fe2000788c0ff */
[----:B------:R-:W-:Y:S01]  /*4c60*/  IMAD.IADD R16, R11, 0x1, R16 ;  /* 0x000000010b107824 */ /* 0x000fe200078e0210 */
[----:B------:R-:W-:Y:S01]  /*4c70*/  IADD3 R0, P5, R0, UR30, RZ ;  /* 0x0000001e00007c10 */ /* 0x000fe2000ffbe0ff */
[----:B------:R-:W-:Y:S01]  /*4c80*/  ULDC.64 UR8, c[0x0][0x650] ;  /* 0x0001940000087ab9 */ /* 0x000fe20000000a00 */
[----:B------:R-:W-:Y:S01]  /*4c90*/  BSSY B1, `(.L_x_81) ;  /* 0x000006b000017945 */ /* 0x000fe20003800000 */
[----:B------:R-:W-:Y:S01]  /*4ca0*/  IMAD.MOV.U32 R13, RZ, RZ, -0x1 ;  /* 0xffffffffff0d7424 */ /* 0x000fe200078e00ff */
[----:B------:R-:W-:Y:S01]  /*4cb0*/  ISETP.GT.U32.AND P1, PT, R16, 0x4, PT ;  /* 0x000000041000780c */ /* 0x000fe20003f24070 */
[----:B------:R-:W-:Y:S01]  /*4cc0*/  IMAD.MOV.U32 R18, RZ, RZ, -0x1 ;  /* 0xffffffffff127424 */ /* 0x000fe200078e00ff */
[----:B------:R-:W-:Y:S01]  /*4cd0*/  IADD3.X R9, R9, UR7, RZ, P5, !PT ;  /* 0x0000000709097c10 */ /* 0x000fe2000affe4ff */
[----:B------:R-:W-:Y:S01]  /*4ce0*/  IMAD.MOV.U32 R6, RZ, RZ, -0x1 ;  /* 0xffffffffff067424 */ /* 0x000fe200078e00ff */
[----:B------:R-:W-:-:S02]  /*4cf0*/  ISETP.LT.U32.AND P1, PT, R11, 0x5, P1 ;  /* 0x000000050b00780c */ /* 0x000fc40000f21070 */
[----:B------:R-:W-:Y:S01]  /*4d00*/  PRMT R14, RZ, 0x7610, R14 ;  /* 0x00007610ff0e7816 */ /* 0x000fe2000000000e */
[----:B------:R-:W0:Y:S01]  /*4d10*/  @P4 S2R R3, SR_CgaCtaId ;  /* 0x0000000000034919 */ /* 0x000e220000008800 */
[----:B------:R-:W-:-:S04]  /*4d20*/  @P4 MOV R2, 0x400 ;  /* 0x0000040000024802 */ /* 0x000fc80000000f00 */
[----:B0-----:R-:W-:Y:S01]  /*4d30*/  @P4 LEA R4, R3, R2, 0x18 ;  /* 0x0000000203044211 */ /* 0x001fe200078ec0ff */
[----:B------:R-:W-:-:S03]  /*4d40*/  IMAD.WIDE.U32 R2, R16, -0x33333333, RZ ;  /* 0xcccccccd10027825 */ /* 0x000fc600078e00ff */
[----:B------:R0:W-:Y:S01]  /*4d50*/  @P4 SYNCS.ARRIVE.TRANS64.A1T0 RZ, [R4+URZ+0x68], RZ ;  /* 0x000068ff04ff49a7 */ /* 0x0001e2000810003f */
[----:B------:R-:W-:Y:S02]  /*4d60*/  ISETP.GE.U32.AND P4, PT, R11, 0x5, PT ;  /* 0x000000050b00780c */ /* 0x000fe40003f86070 */
[----:B------:R-:W-:Y:S02]  /*4d70*/  SHF.R.U32.HI R5, RZ, 0x2, R3 ;  /* 0x00000002ff057819 */ /* 0x000fe40000011603 */
[----:B------:R-:W-:Y:S02]  /*4d80*/  SEL R3, RZ, 0x1, !P1 ;  /* 0x00000001ff037807 */ /* 0x000fe40004800000 */
[----:B------:R-:W-:Y:S01]  /*4d90*/  ISETP.GE.U32.AND P1, PT, R0, UR8, PT ;  /* 0x0000000800007c0c */ /* 0x000fe2000bf26070 */
[----:B------:R-:W-:Y:S01]  /*4da0*/  IMAD R16, R5, -0x5, R16 ;  /* 0xfffffffb05107824 */ /* 0x000fe200078e0210 */
[----:B------:R-:W-:Y:S02]  /*4db0*/  LOP3.LUT R12, R12, R3, RZ, 0x3c, !PT ;  /* 0x000000030c0c7212 */ /* 0x000fe400078e3cff */
[----:B------:R-:W-:-:S02]  /*4dc0*/  ISETP.GE.U32.AND.EX P1, PT, R9, UR9, PT, P1 ;  /* 0x0000000909007c0c */ /* 0x000fc4000bf26110 */
[----:B------:R-:W-:Y:S02]  /*4dd0*/  PRMT R2, RZ, 0x7610, R2 ;  /* 0x00007610ff027816 */ /* 0x000fe40000000002 */
[----:B------:R-:W-:-:S09]  /*4de0*/  @P4 LOP3.LUT R12, R12, 0x1, R5, 0x78, !PT ;  /* 0x000000010c0c4812 */ /* 0x000fd200078e7805 */
[----:B0-----:R-:W-:Y:S05]  /*4df0*/  @P1 BRA `(.L_x_82) ;  /* 0x0000000400501947 */ /* 0x001fea0003800000 */
[----:B------:R-:W-:Y:S01]  /*4e00*/  ULDC.64 UR8, c[0x0][0x628] ;  /* 0x00018a0000087ab9 */ /* 0x000fe20000000a00 */
[----:B------:R-:W0:Y:S01]  /*4e10*/  S2R R17, SR_CTAID.X ;  /* 0x0000000000117919 */ /* 0x000e220000002500 */
[----:B------:R-:W-:Y:S01]  /*4e20*/  ISETP.NE.U32.AND P1, PT, RZ, UR8, PT ;  /* 0x00000008ff007c0c */ /* 0x000fe2000bf25070 */
[----:B------:R-:W-:Y:S01]  /*4e30*/  ULDC UR11, c[0x0][0x630] ;  /* 0x00018c00000b7ab9 */ /* 0x000fe20000000800 */
[----:B------:R-:W-:Y:S01]  /*4e40*/  IMAD.MOV.U32 R2, RZ, RZ, R0 ;  /* 0x000000ffff027224 */ /* 0x000fe200078e0000 */
[----:B------:R-:W1:Y:S01]  /*4e50*/  S2R R13, SR_CTAID.Y ;  /* 0x00000000000d7919 */ /* 0x000e620000002600 */
[----:B------:R-:W-:Y:S01]  /*4e60*/  ISETP.NE.AND.EX P1, PT, RZ, UR9, PT, P1 ;  /* 0x00000009ff007c0c */ /* 0x000fe2000bf25310 */
[----:B------:R-:W-:-:S12]  /*4e70*/  IMAD.MOV.U32 R3, RZ, RZ, R9 ;  /* 0x000000ffff037224 */ /* 0x000fd800078e0009 */
[----:B------:R-:W-:Y:S05]  /*4e80*/  @!P1 BRA `(.L_x_83) ;  /* 0x0000000000289947 */ /* 0x000fea0003800000 */
[----:B------:R-:W-:Y:S02]  /*4e90*/  ULDC UR10, c[0x0][0x634] ;  /* 0x00018d00000a7ab9 */ /* 0x000fe40000000800 */
[----:B------:R-:W-:-:S05]  /*4ea0*/  IADD3 R7, P1, R0, UR10, RZ ;  /* 0x0000000a00077c10 */ /* 0x000fca000ff3e0ff */
[----:B------:R-:W-:-:S04]  /*4eb0*/  IMAD.X R19, RZ, RZ, R9, P1 ;  /* 0x000000ffff137224 */ /* 0x000fc800008e0609 */
[----:B------:R-:W-:-:S04]  /*4ec0*/  IMAD.WIDE.U32 R4, R19, UR8, RZ ;  /* 0x0000000813047c25 */ /* 0x000fc8000f8e00ff */
[----:B------:R-:W-:-:S04]  /*4ed0*/  IMAD.WIDE.U32 R4, P1, R7, UR9, R4 ;  /* 0x0000000907047c25 */ /* 0x000fc8000f820004 */
[----:B------:R-:W-:-:S04]  /*4ee0*/  IMAD.WIDE.U32 R6, R7, UR8, RZ ;  /* 0x0000000807067c25 */ /* 0x000fc8000f8e00ff */
[----:B------:R-:W-:Y:S01]  /*4ef0*/  IMAD.X R3, RZ, RZ, RZ, P1 ;  /* 0x000000ffff037224 */ /* 0x000fe200008e06ff */
[----:B------:R-:W-:Y:S01]  /*4f00*/  IADD3 RZ, P1, R7, R4, RZ ;  /* 0x0000000407ff7210 */ /* 0x000fe20007f3e0ff */
[----:B------:R-:W-:-:S04]  /*4f10*/  IMAD.MOV.U32 R2, RZ, RZ, R5 ;  /* 0x000000ffff027224 */ /* 0x000fc800078e0005 */
[----:B------:R-:W-:-:S08]  /*4f20*/  IMAD.WIDE.U32.X R2, R19, UR9, R2, P1 ;  /* 0x0000000913027c25 */ /* 0x000fd000088e0402 */
.L_x_83:
[--C-:B------:R-:W-:Y:S01]  /*4f30*/  SHF.R.U64 R6, R2, UR11, R3.reuse ;  /* 0x0000000b02067c19 */ /* 0x100fe20008001203 */
[----:B------:R-:W-:Y:S01]  /*4f40*/  ULDC.64 UR8, c[0x0][0x620] ;  /* 0x0001880000087ab9 */ /* 0x000fe20000000a00 */
[----:B------:R-:W-:Y:S01]  /*4f50*/  SHF.R.U32.HI R2, RZ, UR11, R3 ;  /* 0x0000000bff027c19 */ /* 0x000fe20008011603 */
[----:B------:R-:W-:Y:S01]  /*4f60*/  IMAD.MOV.U32 R3, RZ, RZ, R9 ;  /* 0x000000ffff037224 */ /* 0x000fe200078e0009 */
[----:B------:R-:W-:Y:S01]  /*4f70*/  IADD3 R5, P1, RZ, -R6, RZ ;  /* 0x80000006ff057210 */ /* 0x000fe20007f3e0ff */
[----:B------:R-:W2:Y:S01]  /*4f80*/  LDC R22, c[0x0][0x144] ;  /* 0x00005100ff167b82 */ /* 0x000ea20000000800 */
[----:B0-----:R-:W-:Y:S01]  /*4f90*/  I2FP.F32.U32 R7, R17 ;  /* 0x0000001100077245 */ /* 0x001fe20000201000 */
[----:B------:R-:W-:Y:S01]  /*4fa0*/  ULDC.64 UR12, c[0x0][0x640] ;  /* 0x00019000000c7ab9 */ /* 0x000fe20000000a00 */
[----:B------:R-:W-:Y:S01]  /*4fb0*/  ULDC UR10, c[0x0][0x608] ;  /* 0x00018200000a7ab9 */ /* 0x000fe20000000800 */
[----:B------:R-:W-:Y:S01]  /*4fc0*/  IMAD.X R2, RZ, RZ, ~R2, P1 ;  /* 0x000000ffff027224 */ /* 0x000fe200008e0e02 */
[----:B------:R-:W-:-:S03]  /*4fd0*/  ISETP.NE.U32.AND P1, PT, RZ, UR12, PT ;  /* 0x0000000cff007c0c */ /* 0x000fc6000bf25070 */
[----:B------:R-:W-:Y:S01]  /*4fe0*/  IMAD R4, R2, UR8, RZ ;  /* 0x0000000802047c24 */ /* 0x000fe2000f8e02ff */
[----:B------:R-:W0:Y:S01]  /*4ff0*/  LDC R20, c[0x0][0x148] ;  /* 0x00005200ff147b82 */ /* 0x000e220000000800 */
[----:B------:R-:W-:Y:S01]  /*5000*/  IMAD.MOV.U32 R2, RZ, RZ, R0 ;  /* 0x000000ffff027224 */ /* 0x000fe200078e0000 */
[----:B------:R-:W-:-:S03]  /*5010*/  ISETP.NE.AND.EX P1, PT, RZ, UR13, PT, P1 ;  /* 0x0000000dff007c0c */ /* 0x000fc6000bf25310 */
[----:B------:R-:W-:Y:S01]  /*5020*/  IMAD.WIDE.U32 R2, R5, UR8, R2 ;  /* 0x0000000805027c25 */ /* 0x000fe2000f8e0002 */
[----:B------:R-:W-:-:S03]  /*5030*/  ULDC UR8, c[0x0][0x150] ;  /* 0x0000540000087ab9 */ /* 0x000fc60000000800 */
[----:B------:R-:W-:Y:S02]  /*5040*/  IMAD R5, R5, UR9, R4 ;  /* 0x0000000905057c24 */ /* 0x000fe4000f8e0204 */
[----:B------:R-:W-:Y:S01]  /*5050*/  FMUL R4, R7, UR8 ;  /* 0x0000000807047c20 */ /* 0x000fe20008400000 */
[----:B------:R-:W-:Y:S01]  /*5060*/  ULDC UR8, c[0x0][0x618] ;  /* 0x0001860000087ab9 */ /* 0x000fe20000000800 */
[----:B------:R-:W-:Y:S01]  /*5070*/  ULDC UR9, c[0x0][0x154] ;  /* 0x0000550000097ab9 */ /* 0x000fe20000000800 */
[----:B------:R-:W-:-:S03]  /*5080*/  IMAD.IADD R3, R3, 0x1, R5 ;  /* 0x0000000103037824 */ /* 0x000fc600078e0205 */
[----:B------:R-:W3:Y:S02]  /*5090*/  F2I.U32.TRUNC.NTZ R4, R4 ;  /* 0x0000000400047305 */ /* 0x000ee4000020f000 */
[----:B------:R-:W-:Y:S02]  /*50a0*/  SHF.R.U64 R7, R2, UR8, R3 ;  /* 0x0000000802077c19 */ /* 0x000fe40008001203 */
[----:B-1----:R-:W-:-:S05]  /*50b0*/  I2FP.F32.U32 R2, R13 ;  /* 0x0000000d00027245 */ /* 0x002fca0000201000 */
[----:B------:R-:W-:Y:S01]  /*50c0*/  FMUL R21, R2, UR9 ;  /* 0x0000000902157c20 */ /* 0x000fe20008400000 */
[----:B------:R-:W-:Y:S01]  /*50d0*/  SHF.R.U32.HI R2, RZ, UR8, R3 ;  /* 0x00000008ff027c19 */ /* 0x000fe20008011603 */
[----:B------:R-:W-:-:S03]  /*50e0*/  ULDC UR8, c[0x0][0x658] ;  /* 0x0001960000087ab9 */ /* 0x000fc60000000800 */
[--C-:B------:R-:W-:Y:S01]  /*50f0*/  SHF.R.U64 R19, R7, UR10, R2.reuse ;  /* 0x0000000a07137c19 */ /* 0x100fe20008001202 */
[----:B------:R-:W1:Y:S01]  /*5100*/  F2I.U32.TRUNC.NTZ R21, R21 ;  /* 0x0000001500157305 */ /* 0x000e62000020f000 */
[----:B------:R-:W-:Y:S01]  /*5110*/  SHF.R.U32.HI R2, RZ, UR10, R2 ;  /* 0x0000000aff027c19 */ /* 0x000fe20008011602 */
[----:B---3--:R-:W-:-:S03]  /*5120*/  IMAD.MOV R4, RZ, RZ, -R4 ;  /* 0x000000ffff047224 */ /* 0x008fc600078e0a04 */
[--C-:B------:R-:W-:Y:S01]  /*5130*/  SHF.R.U64 R18, R19, UR8, R2.reuse ;  /* 0x0000000813127c19 */ /* 0x100fe20008001202 */
[----:B--2---:R-:W-:Y:S01]  /*5140*/  IMAD R17, R22, R4, R17 ;  /* 0x0000000416117224 */ /* 0x004fe200078e0211 */
[----:B------:R-:W-:-:S03]  /*5150*/  SHF.R.U32.HI R23, RZ, UR8, R2 ;  /* 0x00000008ff177c19 */ /* 0x000fc60008011602 */
[----:B------:R-:W-:Y:S02]  /*5160*/  IMAD.MOV.U32 R2, RZ, RZ, R18 ;  /* 0x000000ffff027224 */ /* 0x000fe400078e0012 */
[----:B------:R-:W-:Y:S01]  /*5170*/  IMAD.MOV.U32 R3, RZ, RZ, R23 ;  /* 0x000000ffff037224 */ /* 0x000fe200078e0017 */
[----:B------:R-:W-:Y:S06]  /*5180*/  @!P1 BRA `(.L_x_84) ;  /* 0x0000000000289947 */ /* 0x000fec0003800000 */
[----:B------:R-:W-:Y:S02]  /*5190*/  ULDC UR8, c[0x0][0x64c] ;  /* 0x0001930000087ab9 */ /* 0x000fe40000000800 */
[----:B------:R-:W-:-:S05]  /*51a0*/  IADD3 R3, P1, R18, UR8, RZ ;  /* 0x0000000812037c10 */ /* 0x000fca000ff3e0ff */
[----:B------:R-:W-:-:S04]  /*51b0*/  IMAD.X R23, RZ, RZ, R23, P1 ;  /* 0x000000ffff177224 */ /* 0x000fc800008e0617 */
[----:B------:R-:W-:-:S04]  /*51c0*/  IMAD.WIDE.U32 R4, R23, UR12, RZ ;  /* 0x0000000c17047c25 */ /* 0x000fc8000f8e00ff */
[----:B------:R-:W-:-:S04]  /*51d0*/  IMAD.WIDE.U32 R4, P1, R3, UR13, R4 ;  /* 0x0000000d03047c25 */ /* 0x000fc8000f820004 */
[----:B------:R-:W-:-:S04]  /*51e0*/  IMAD.WIDE.U32 R2, R3, UR12, RZ ;  /* 0x0000000c03027c25 */ /* 0x000fc8000f8e00ff */
[----:B------:R-:W-:Y:S01]  /*51f0*/  IMAD.MOV.U32 R2, RZ, RZ, R5 ;  /* 0x000000ffff027224 */ /* 0x000fe200078e0005 */
[----:B------:R-:W-:Y:S01]  /*5200*/  IADD3 RZ, P4, R3, R4, RZ ;  /* 0x0000000403ff7210 */ /* 0x000fe20007f9e0ff */
[----:B------:R-:W-:-:S04]  /*5210*/  IMAD.X R3, RZ, RZ, RZ, P1 ;  /* 0x000000ffff037224 */ /* 0x000fc800008e06ff */
[----:B------:R-:W-:-:S08]  /*5220*/  IMAD.WIDE.U32.X R2, R23, UR13, R2, P4 ;  /* 0x0000000d17027c25 */ /* 0x000fd0000a0e0402 */
.L_x_84:
[----:B------:R-:W-:Y:S01]  /*5230*/  ULDC UR8, c[0x0][0x648] ;  /* 0x0001920000087ab9 */ /* 0x000fe20000000800 */
[----:B------:R-:W-:Y:S01]  /*5240*/  LOP3.LUT R19, R19, UR6, RZ, 0xc0, !PT ;  /* 0x0000000613137c12 */ /* 0x000fe2000f8ec0ff */
[----:B-1----:R-:W-:Y:S01]  /*5250*/  IMAD.MOV R21, RZ, RZ, -R21 ;  /* 0x000000ffff157224 */ /* 0x002fe200078e0a15 */
[----:B------:R-:W-:Y:S01]  /*5260*/  SHF.R.U64 R2, R2, UR8, R3 ;  /* 0x0000000802027c19 */ /* 0x000fe20008001203 */
[----:B------:R-:W-:Y:S01]  /*5270*/  ULDC UR8, c[0x0][0x638] ;  /* 0x00018e0000087ab9 */ /* 0x000fe20000000800 */
[----:B------:R-:W-:Y:S01]  /*5280*/  LOP3.LUT R7, R7, UR4, RZ, 0xc0, !PT ;  /* 0x0000000407077c12 */ /* 0x000fe2000f8ec0ff */
[----:B0-----:R-:W-:Y:S01]  /*5290*/  @P2 IMAD R17, R20, R21, R13 ;  /* 0x0000001514112224 */ /* 0x001fe200078e020d */
[----:B------:R-:W-:Y:S01]  /*52a0*/  ULDC UR9, c[0x0][0x610] ;  /* 0x0001840000097ab9 */ /* 0x000fe20000000800 */
[----:B------:R-:W-:Y:S02]  /*52b0*/  IMAD.MOV R3, RZ, RZ, -R2 ;  /* 0x000000ffff037224 */ /* 0x000fe400078e0a02 */
[----:B------:R-:W-:-:S02]  /*52c0*/  IMAD R2, R2, UR5, R19 ;  /* 0x0000000502027c24 */ /* 0x000fc4000f8e0213 */
[----:B------:R-:W-:Y:S01]  /*52d0*/  IMAD R18, R3, UR8, R18 ;  /* 0x0000000803127c24 */ /* 0x000fe2000f8e0212 */
[----:B------:R-:W-:Y:S01]  /*52e0*/  ULDC UR8, c[0x0][0x600] ;  /* 0x0001800000087ab9 */ /* 0x000fe20000000800 */
[----:B------:R-:W-:Y:S02]  /*52f0*/  IMAD R17, R2, UR9, R17 ;  /* 0x0000000902117c24 */ /* 0x000fe4000f8e0211 */
[----:B------:R-:W-:Y:S02]  /*5300*/  IMAD R4, R18, UR8, R7 ;  /* 0x0000000812047c24 */ /* 0x000fe4000f8e0207 */
[----:B------:R-:W-:-:S03]  /*5310*/  IMAD.MOV.U32 R2, RZ, RZ, 0x1 ;  /* 0x00000001ff027424 */ /* 0x000fc600078e00ff */
[----:B------:R-:W-:Y:S02]  /*5320*/  SEL R18, R4, R17, !P2 ;  /* 0x0000001104127207 */ /* 0x000fe40005000000 */
[----:B------:R-:W-:-:S07]  /*5330*/  SEL R13, R17, R4, !P2 ;  /* 0x00000004110d7207 */ /* 0x000fce0005000000 */
.L_x_82:
[----:B------:R-:W-:Y:S05]  /*5340*/  BSYNC B1 ;  /* 0x0000000000017941 */ /* 0x000fea0003800000 */
.L_x_81:
[----:B------:R-:W-:-:S13]  /*5350*/  LOP3.LUT P1, RZ, R2, 0xff, RZ, 0xc0, !PT ;  /* 0x000000ff02ff7812 */ /* 0x000fda000782c0ff */
[----:B------:R-:W-:Y:S05]  /*5360*/  @P1 BRA `(.L_x_85) ;  /* 0xfffffff400181947 */ /* 0x000fea000383ffff */
[----:B------:R-:W-:Y:S05]  /*5370*/  BSYNC B0 ;  /* 0x0000000000007941 */ /* 0x000fea0003800000 */
.L_x_73:
[----:B------:R-:W-:-:S03]  /*5380*/  UMOV UR8, 0xffffffff ;  /* 0xffffffff00087882 */ /* 0x000fc60000000000 */
[----:B------:R-:W-:Y:S05]  /*5390*/  BRA.DIV UR8, `(.L_x_86) ;  /* 0x0000000608407947 */ /* 0x000fea000b800000 */
[----:B------:R-:W-:-:S13]  /*53a0*/  ELECT P0, URZ, PT ;  /* 0x00000000003f782f */ /* 0x000fda0003800000 */
.L_x_101:
[----:B------:R-:W-:Y:S04]  /*53b0*/  BSSY B0, `(.L_x_87) ;  /* 0x0000034000007945 */ /* 0x000fe80003800000 */
[----:B------:R-:W-:Y:S05]  /*53c0*/  @!P0 BRA `(.L_x_88) ;  /* 0x0000000000c88947 */ /* 0x000fea0003800000 */
[----:B------:R-:W-:-:S04]  /*53d0*/  LOP3.LUT R8, R8, 0x2, RZ, 0xfc, !PT ;  /* 0x0000000208087812 */ /* 0x000fc800078efcff */
[----:B------:R-:W-:-:S13]  /*53e0*/  ISETP.NE.AND P0, PT, R8, 0x3, PT ;  /* 0x000000030800780c */ /* 0x000fda0003f05270 */
[----:B------:R-:W-:Y:S05]  /*53f0*/  @!P0 BRA `(.L_x_89) ;  /* 0x0000000000048947 */ /* 0x000fea0003800000 */
[----:B------:R-:W-:Y:S01]  /*5400*/  BPT.TRAP 0x1 ;  /* 0x000000040000795c */ /* 0x000fe20000300000 */
.L_x_89:
[----:B------:R-:W0:Y:S01]  /*5410*/  S2R R3, SR_CgaCtaId ;  /* 0x0000000000037919 */ /* 0x000e220000008800 */
[----:B------:R-:W-:-:S04]  /*5420*/  MOV R0, 0x400 ;  /* 0x0000040000007802 */ /* 0x000fc80000000f00 */
[----:B0-----:R-:W-:Y:S02]  /*5430*/  LEA R3, R3, R0, 0x18 ;  /* 0x0000000003037211 */ /* 0x001fe400078ec0ff */
[----:B------:R-:W-:-:S03]  /*5440*/  SHF.L.U32 R0, R12, 0x1f, RZ ;  /* 0x0000001f0c007819 */ /* 0x000fc600000006ff */
[----:B------:R-:W-:-:S04]  /*5450*/  VIADD R3, R3, 0x28 ;  /* 0x0000002803037836 */ /* 0x000fc80000000000 */
[C---:B------:R-:W-:Y:S02]  /*5460*/  IMAD R7, R16.reuse, 0x8, R3 ;  /* 0x0000000810077824 */ /* 0x040fe400078e0203 */
[----:B------:R-:W-:Y:S02]  /*5470*/  VIADD R16, R16, 0x1 ;  /* 0x0000000110107836 */ /* 0x000fe40000000000 */
[----:B------:R-:W0:Y:S03]  /*5480*/  SYNCS.PHASECHK.TRANS64.TRYWAIT P0, [R7+URZ], R0 ;  /* 0x00000000070075a7 */ /* 0x000e26000800017f */
[----:B------:R-:W-:-:S04]  /*5490*/  ISETP.NE.AND P1, PT, R16, 0x5, PT ;  /* 0x000000051000780c */ /* 0x000fc80003f25270 */
[----:B------:R-:W-:Y:S02]  /*54a0*/  SEL R5, RZ, 0x1, P1 ;  /* 0x00000001ff057807 */ /* 0x000fe40000800000 */
[----:B------:R-:W-:Y:S02]  /*54b0*/  SEL R16, R16, RZ, P1 ;  /* 0x000000ff10107207 */ /* 0x000fe40000800000 */
[----:B------:R-:W-:-:S03]  /*54c0*/  LOP3.LUT R5, R12, R5, RZ, 0x3c, !PT ;  /* 0x000000050c057212 */ /* 0x000fc600078e3cff */
[----:B------:R-:W-:Y:S01]  /*54d0*/  IMAD R9, R16, 0x8, R3 ;  /* 0x0000000810097824 */ /* 0x000fe200078e0203 */
[----:B------:R-:W-:Y:S01]  /*54e0*/  SHF.L.U32 R4, R5, 0x1f, RZ ;  /* 0x0000001f05047819 */ /* 0x000fe200000006ff */
[----:B0-----:R-:W-:Y:S06]  /*54f0*/  @!P0 BRA `(.L_x_90) ;  /* 0x00000004000c8947 */ /* 0x001fec0003800000 */
.L_x_102:
[----:B------:R-:W1:Y:S01]  /*5500*/  SYNCS.PHASECHK.TRANS64.TRYWAIT P0, [R9+URZ], R4 ;  /* 0x00000004090075a7 */ /* 0x000e62000800017f */
[----:B0-----:R-:W-:-:S05]  /*5510*/  VIADD R0, R16, 0x1 ;  /* 0x0000000110007836 */ /* 0x001fca0000000000 */
[----:B------:R-:W-:-:S04]  /*5520*/  ISETP.NE.AND P1, PT, R0, 0x5, PT ;  /* 0x000000050000780c */ /* 0x000fc80003f25270 */
[----:B------:R-:W-:Y:S02]  /*5530*/  SEL R2, RZ, 0x1, P1 ;  /* 0x00000001ff027807 */ /* 0x000fe40000800000 */
[----:B------:R-:W-:Y:S02]  /*5540*/  SEL R0, R0, RZ, P1 ;  /* 0x000000ff00007207 */ /* 0x000fe40000800000 */
[----:B------:R-:W-:-:S03]  /*5550*/  LOP3.LUT R7, R5, R2, RZ, 0x3c, !PT ;  /* 0x0000000205077212 */ /* 0x000fc600078e3cff */
[----:B------:R-:W-:Y:S01]  /*5560*/  IMAD R6, R0, 0x8, R3 ;  /* 0x0000000800067824 */ /* 0x000fe200078e0203 */
[----:B------:R-:W-:Y:S01]  /*5570*/  SHF.L.U32 R5, R7, 0x1f, RZ ;  /* 0x0000001f07057819 */ /* 0x000fe200000006ff */
[----:B-1----:R-:W-:Y:S06]  /*5580*/  @!P0 BRA `(.L_x_91) ;  /* 0x0000000000fc8947 */ /* 0x002fec0003800000 */
.L_x_103:
[----:B------:R-:W1:Y:S01]  /*5590*/  SYNCS.PHASECHK.TRANS64.TRYWAIT P0, [R6+URZ], R5 ;  /* 0x00000005060075a7 */ /* 0x000e62000800017f */
[----:B------:R-:W-:-:S05]  /*55a0*/  VIADD R0, R0, 0x1 ;  /* 0x0000000100007836 */ /* 0x000fca0000000000 */
[----:B------:R-:W-:-:S04]  /*55b0*/  ISETP.NE.AND P1, PT, R0, 0x5, PT ;  /* 0x000000050000780c */ /* 0x000fc80003f25270 */
[----:B------:R-:W-:Y:S02]  /*55c0*/  SEL R2, RZ, 0x1, P1 ;  /* 0x00000001ff027807 */ /* 0x000fe40000800000 */
[----:B------:R-:W-:Y:S02]  /*55d0*/  SEL R0, R0, RZ, P1 ;  /* 0x000000ff00007207 */ /* 0x000fe40000800000 */
[----:B------:R-:W-:-:S03]  /*55e0*/  LOP3.LUT R7, R7, R2, RZ, 0x3c, !PT ;  /* 0x0000000207077212 */ /* 0x000fc600078e3cff */
[----:B0-----:R-:W-:Y:S01]  /*55f0*/  IMAD R9, R0, 0x8, R3 ;  /* 0x0000000800097824 */ /* 0x001fe200078e0203 */
[----:B------:R-:W-:Y:S01]  /*5600*/  SHF.L.U32 R4, R7, 0x1f, RZ ;  /* 0x0000001f07047819 */ /* 0x000fe200000006ff */
[----:B-1----:R-:W-:Y:S06]  /*5610*/  @!P0 BRA `(.L_x_92) ;  /* 0x0000000000ec8947 */ /* 0x002fec0003800000 */
.L_x_104:
[----:B------:R-:W1:Y:S01]  /*5620*/  SYNCS.PHASECHK.TRANS64.TRYWAIT P0, [R9+URZ], R4 ;  /* 0x00000004090075a7 */ /* 0x000e62000800017f */
[----:B------:R-:W-:-:S05]  /*5630*/  VIADD R0, R0, 0x1 ;  /* 0x0000000100007836 */ /* 0x000fca0000000000 */
[----:B------:R-:W-:-:S04]  /*5640*/  ISETP.NE.AND P1, PT, R0, 0x5, PT ;  /* 0x000000050000780c */ /* 0x000fc80003f25270 */
[----:B------:R-:W-:Y:S02]  /*5650*/  SEL R2, RZ, 0x1, P1 ;  /* 0x00000001ff027807 */ /* 0x000fe40000800000 */
[----:B------:R-:W-:Y:S02]  /*5660*/  SEL R0, R0, RZ, P1 ;  /* 0x000000ff00007207 */ /* 0x000fe40000800000 */
[----:B------:R-:W-:Y:S01]  /*5670*/  LOP3.LUT R2, R7, R2, RZ, 0x3c, !PT ;  /* 0x0000000207027212 */ /* 0x000fe200078e3cff */
[----:B-1----:R-:W-:Y:S06]  /*5680*/  @!P0 BRA `(.L_x_93) ;  /* 0x0000000000e48947 */ /* 0x002fec0003800000 */
.L_x_105:
[----:B------:R-:W-:Y:S01]  /*5690*/  IMAD R3, R0, 0x8, R3 ;  /* 0x0000000800037824 */ /* 0x000fe200078e0203 */
[----:B------:R-:W-:-:S07]  /*56a0*/  SHF.L.U32 R0, R2, 0x1f, RZ ;  /* 0x0000001f02007819 */ /* 0x000fce00000006ff */
.L_x_94:
[----:B--2---:R2:W3:Y:S02]  /*56b0*/  SYNCS.PHASECHK.TRANS64.TRYWAIT P0, [R3+URZ], R0 ;  /* 0x00000000030075a7 */ /* 0x0044e4000800017f */
[----:B---3--:R-:W-:Y:S05]  /*56c0*/  @!P0 NANOSLEEP.SYNCS 0x989680 ;  /* 0x009896800000895d */ /* 0x008fea0003900000 */
[----:B------:R-:W3:Y:S02]  /*56d0*/  @!P0 SYNCS.PHASECHK.TRANS64 P0, [R3+URZ], R0 ;  /* 0x00000000030085a7 */ /* 0x000ee4000800007f */
[----:B---3--:R-:W-:Y:S05]  /*56e0*/  @!P0 BRA `(.L_x_94) ;  /* 0xfffffffc00f08947 */ /* 0x008fea000383ffff */
.L_x_88:
[----:B------:R-:W-:Y:S05]  /*56f0*/  BSYNC B0 ;  /* 0x0000000000007941 */ /* 0x000fea0003800000 */
.L_x_87:
[----:B------:R-:W-:Y:S05]  /*5700*/  EXIT ;  /* 0x000000000000794d */ /* 0x000fea0003800000 */
.L_x_17:
[----:B-1----:R-:W-:-:S04]  /*5710*/  IMAD.U32 R3, RZ, RZ, UR6 ;  /* 0x00000006ff037e24 */ /* 0x002fc8000f8e00ff */
[----:B------:R1:W4:Y:S03]  /*5720*/  SYNCS.PHASECHK.TRANS64.TRYWAIT P0, [R3+URZ], R2 ;  /* 0x00000002030075a7 */ /* 0x000326000800017f */
[----:B----4-:R-:W-:Y:S05]  /*5730*/  @!P0 NANOSLEEP.SYNCS 0x989680 ;  /* 0x009896800000895d */ /* 0x010fea0003900000 */
[----:B------:R-:W4:Y:S02]  /*5740*/  @!P0 SYNCS.PHASECHK.TRANS64 P0, [R3+URZ], R2 ;  /* 0x00000002030085a7 */ /* 0x000f24000800007f */
[----:B----4-:R-:W-:Y:S05]  /*5750*/  @!P0 BRA `(.L_x_17) ;  /* 0xfffffffc00ec8947 */ /* 0x010fea000383ffff */
[----:B------:R-:W-:Y:S05]  /*5760*/  BRA `(.L_x_16) ;  /* 0xffffffb800d47947 */ /* 0x000fea000383ffff */
.L_x_23:
[----:B-1----:R-:W-:-:S04]  /*5770*/  IMAD.U32 R4, RZ, RZ, UR15 ;  /* 0x0000000fff047e24 */ /* 0x002fc8000f8e00ff */
[----:B------:R1:W4:Y:S03]  /*5780*/  SYNCS.PHASECHK.TRANS64.TRYWAIT P0, [R4+URZ], R3 ;  /* 0x00000003040075a7 */ /* 0x000326000800017f */
[----:B----4-:R-:W-:Y:S05]  /*5790*/  @!P0 NANOSLEEP.SYNCS 0x989680 ;  /* 0x009896800000895d */ /* 0x010fea0003900000 */
[----:B------:R-:W4:Y:S02]  /*57a0*/  @!P0 SYNCS.PHASECHK.TRANS64 P0, [R4+URZ], R3 ;  /* 0x00000003040085a7 */ /* 0x000f24000800007f */
[----:B----4-:R-:W-:Y:S05]  /*57b0*/  @!P0 BRA `(.L_x_23) ;  /* 0xfffffffc00ec8947 */ /* 0x010fea000383ffff */
[----:B------:R-:W-:Y:S05]  /*57c0*/  BRA `(.L_x_22) ;  /* 0xffffffc0007c7947 */ /* 0x000fea000383ffff */
.L_x_74:
[----:B------:R-:W-:Y:S01]  /*57d0*/  BSSY B1, `(.L_x_95) ;  /* 0x0000006000017945 */ /* 0x000fe20003800000 */
[----:B------:R-:W-:-:S07]  /*57e0*/  IMAD.MOV.U32 R2, RZ, RZ, -0x1 ;  /* 0xffffffffff027424 */ /* 0x000fce00078e00ff */
[----:B------:R-:W-:Y:S05]  /*57f0*/  WARPSYNC.COLLECTIVE R2, `(.L_x_96) ;  /* 0x00000000020c7348 */ /* 0x000fea0003c00000 */
[----:B------:R-:W-:Y:S02]  /*5800*/  ELECT P1, UR62, PT ;  /* 0x00000000003e782f */ /* 0x000fe40003820000 */
[----:B------:R-:W-:Y:S01]  /*5810*/  MOV R2, UR62 ;  /* 0x0000003e00027c02 */ /* 0x000fe20008000f00 */
[----:B------:R-:W-:Y:S10]  /*5820*/  ENDCOLLECTIVE ;  /* 0x000000000000791b */ /* 0x000ff40003800000 */
.L_x_96:
[----:B------:R-:W-:Y:S05]  /*5830*/  BSYNC B1 ;  /* 0x0000000000017941 */ /* 0x000fea0003800000 */
.L_x_95:
[----:B------:R-:W-:Y:S05]  /*5840*/  BRA `(.L_x_97) ;  /* 0xffffffec00ec7947 */ /* 0x000fea000383ffff */
.L_x_77:
[----:B0-----:R0:W1:Y:S02]  /*5850*/  SYNCS.PHASECHK.TRANS64.TRYWAIT P1, [R18+URZ+0x28], R5 ;  /* 0x00002805120075a7 */ /* 0x001064000802017f */
[----:B-1----:R-:W-:Y:S05]  /*5860*/  @!P1 NANOSLEEP.SYNCS 0x989680 ;  /* 0x009896800000995d */ /* 0x002fea0003900000 */
[----:B------:R-:W1:Y:S02]  /*5870*/  @!P1 SYNCS.PHASECHK.TRANS64 P1, [R18+URZ+0x28], R5 ;  /* 0x00002805120095a7 */ /* 0x000e64000802007f */
[----:B-1----:R-:W-:Y:S05]  /*5880*/  @!P1 BRA `(.L_x_77) ;  /* 0xfffffffc00f09947 */ /* 0x002fea000383ffff */
[----:B------:R-:W-:Y:S05]  /*5890*/  BRA `(.L_x_98) ;  /* 0xfffffff000207947 */ /* 0x000fea000383ffff */
.L_x_86:
[----:B------:R-:W-:Y:S01]  /*58a0*/  BSSY B0, `(.L_x_99) ;  /* 0x0000006000007945 */ /* 0x000fe20003800000 */
[----:B------:R-:W-:-:S07]  /*58b0*/  IMAD.MOV.U32 R2, RZ, RZ, -0x1 ;  /* 0xffffffffff027424 */ /* 0x000fce00078e00ff */
[----:B------:R-:W-:Y:S05]  /*58c0*/  WARPSYNC.COLLECTIVE R2, `(.L_x_100) ;  /* 0x00000000020c7348 */ /* 0x000fea0003c00000 */
[----:B------:R-:W-:Y:S02]  /*58d0*/  ELECT P1, UR62, PT ;  /* 0x00000000003e782f */ /* 0x000fe40003820000 */
[----:B------:R-:W-:Y:S01]  /*58e0*/  MOV R2, UR62 ;  /* 0x0000003e00027c02 */ /* 0x000fe20008000f00 */
[----:B------:R-:W-:Y:S10]  /*58f0*/  ENDCOLLECTIVE ;  /* 0x000000000000791b */ /* 0x000ff40003800000 */
.L_x_100:
[----:B------:R-:W-:Y:S05]  /*5900*/  BSYNC B0 ;  /* 0x0000000000007941 */ /* 0x000fea0003800000 */
.L_x_99:
[----:B------:R-:W-:Y:S01]  /*5910*/  PLOP3.LUT P0, PT, P1, PT, PT, 0x80, 0x0 ;  /* 0x000000000000781c */ /* 0x000fe20000f0f070 */
[----:B------:R-:W-:-:S12]  /*5920*/  BRA `(.L_x_101) ;  /* 0xfffffff800a07947 */ /* 0x000fd8000383ffff */
.L_x_90:
[----:B0-----:R0:W1:Y:S02]  /*5930*/  SYNCS.PHASECHK.TRANS64.TRYWAIT P0, [R7+URZ], R0 ;  /* 0x00000000070075a7 */ /* 0x001064000800017f */
[----:B-1----:R-:W-:Y:S05]  /*5940*/  @!P0 NANOSLEEP.SYNCS 0x989680 ;  /* 0x009896800000895d */ /* 0x002fea0003900000 */
[----:B------:R-:W1:Y:S02]  /*5950*/  @!P0 SYNCS.PHASECHK.TRANS64 P0, [R7+URZ], R0 ;  /* 0x00000000070085a7 */ /* 0x000e64000800007f */
[----:B-1----:R-:W-:Y:S05]  /*5960*/  @!P0 BRA `(.L_x_90) ;  /* 0xfffffffc00f08947 */ /* 0x002fea000383ffff */
[----:B------:R-:W-:Y:S05]  /*5970*/  BRA `(.L_x_102) ;  /* 0xfffffff800e07947 */ /* 0x000fea000383ffff */
.L_x_91:
[----:B0-----:R0:W1:Y:S02]  /*5980*/  SYNCS.PHASECHK.TRANS64.TRYWAIT P0, [R9+URZ], R4 ;  /* 0x00000004090075a7 */ /* 0x001064000800017f */
[----:B-1----:R-:W-:Y:S05]  /*5990*/  @!P0 NANOSLEEP.SYNCS 0x989680 ;  /* 0x009896800000895d */ /* 0x002fea0003900000 */
[----:B------:R-:W1:Y:S02]  /*59a0*/  @!P0 SYNCS.PHASECHK.TRANS64 P0, [R9+URZ], R4 ;  /* 0x00000004090085a7 */ /* 0x000e64000800007f */
[----:B-1----:R-:W-:Y:S05]  /*59b0*/  @!P0 BRA `(.L_x_91) ;  /* 0xfffffffc00f08947 */ /* 0x002fea000383ffff */
[----:B------:R-:W-:Y:S05]  /*59c0*/  BRA `(.L_x_103) ;  /* 0xfffffff800f07947 */ /* 0x000fea000383ffff */
.L_x_92:
[----:B0-----:R0:W1:Y:S02]  /*59d0*/  SYNCS.PHASECHK.TRANS64.TRYWAIT P0, [R6+URZ], R5 ;  /* 0x00000005060075a7 */ /* 0x001064000800017f */
[----:B-1----:R-:W-:Y:S05]  /*59e0*/  @!P0 NANOSLEEP.SYNCS 0x989680 ;  /* 0x009896800000895d */ /* 0x002fea0003900000 */
[----:B------:R-:W1:Y:S02]  /*59f0*/  @!P0 SYNCS.PHASECHK.TRANS64 P0, [R6+URZ], R5 ;  /* 0x00000005060085a7 */ /* 0x000e64000800007f */
[----:B-1----:R-:W-:Y:S05]  /*5a00*/  @!P0 BRA `(.L_x_92) ;  /* 0xfffffffc00f08947 */ /* 0x002fea000383ffff */
[----:B------:R-:W-:Y:S05]  /*5a10*/  BRA `(.L_x_104) ;  /* 0xfffffffc00007947 */ /* 0x000fea000383ffff */
.L_x_93:
[----:B-1----:R1:W2:Y:S02]  /*5a20*/  SYNCS.PHASECHK.TRANS64.TRYWAIT P0, [R9+URZ], R4 ;  /* 0x00000004090075a7 */ /* 0x0022a4000800017f */
[----:B--2---:R-:W-:Y:S05]  /*5a30*/  @!P0 NANOSLEEP.SYNCS 0x989680 ;  /* 0x009896800000895d */ /* 0x004fea0003900000 */
[----:B------:R-:W2:Y:S02]  /*5a40*/  @!P0 SYNCS.PHASECHK.TRANS64 P0, [R9+URZ], R4 ;  /* 0x00000004090085a7 */ /* 0x000ea4000800007f */
[----:B--2---:R-:W-:Y:S05]  /*5a50*/  @!P0 BRA `(.L_x_93) ;  /* 0xfffffffc00f08947 */ /* 0x004fea000383ffff */
[----:B------:R-:W-:Y:S05]  /*5a60*/  BRA `(.L_x_105) ;  /* 0xfffffffc00087947 */ /* 0x000fea000383ffff */
.L_x_106:
[----:B------:R-:W-:-:S00]  /*5a70*/  BRA `(.L_x_106) ;  /* 0xfffffffc00fc7947 */ /* 0x000fc0000383ffff */
[----:B------:R-:W-:-:S00]  /*5a80*/  NOP ;  /* 0x0000000000007918 */ /* 0x000fc00000000000 */
[----:B------:R-:W-:-:S00]  /*5a90*/  NOP ;  /* 0x0000000000007918 */ /* 0x000fc00000000000 */
[----:B------:R-:W-:-:S00]  /*5aa0*/  NOP ;  /* 0x0000000000007918 */ /* 0x000fc00000000000 */
[----:B------:R-:W-:-:S00]  /*5ab0*/  NOP ;  /* 0x0000000000007918 */ /* 0x000fc00000000000 */
[----:B------:R-:W-:-:S00]  /*5ac0*/  NOP ;  /* 0x0000000000007918 */ /* 0x000fc00000000000 */
[----:B------:R-:W-:-:S00]  /*5ad0*/  NOP ;  /* 0x0000000000007918 */ /* 0x000fc00000000000 */
[----:B------:R-:W-:-:S00]  /*5ae0*/  NOP ;  /* 0x0000000000007918 */ /* 0x000fc00000000000 */
[----:B------:R-:W-:-:S00]  /*5af0*/  NOP ;  /* 0x0000000000007918 */ /* 0x000fc00000000000 */
.L_x_107:


//--------------------- .nv.shared._ZN7cutlass13device_kernelINS_4gemm6kernel13GemmUniversalIN4cute5tupleIJiiiiEEENS1_10collective13CollectiveMmaINS1_37MainloopSm90TmaGmmaWarpSpecializedFP8ILi5ENS5_IJNS4_1CILi1EEESB_SB_EEENS1_35KernelTmaWarpSpecializedCooperativeEEENS5_IJNSA_ILi128EEENSA_ILi32EEENSA_ILi256EEEEEENS_12float_e4m3_tENS5_IJlSB_lEEESJ_SK_NS4_8TiledMMAINS4_8MMA_AtomIJNS4_4SM904GMMA30MMA_64x32x32_F32E4M3E4M3_SS_TNILNSO_7ScaleInE1ELSQ_1EEEEEENS4_6LayoutINS5_IJNSA_ILi2EEESB_SB_EEENS5_IJSB_NSA_ILi0EEESW_EEEEENS5_IJNS4_10UnderscoreESZ_SZ_EEEEENS4_13SM90_TMA_LOADENS4_14ComposedLayoutINS4_7SwizzleILi3ELi4ELi3EEENS4_18smem_ptr_flag_bitsILi8EEENST_INS5_IJNSA_ILi8EEESF_EEENS5_IJSF_SB_EEEEEEEvNS4_8identityES12_S1C_vS1D_EENS_8epilogue10collective6detail29Sm90TmaWarpSpecializedAdapterINS1G_15DefaultEpilogueISJ_SK_SK_NS1F_6thread17LinearCombinationISJ_Li1EffLNS1K_9ScaleType4KindE0ELNS_15FloatRoundStyleE2ESJ_EENS1_15EpilogueDefaultEEEEEvvEEEEvNT_6ParamsE --------------------------
	.section	.nv.shared._ZN7cutlass13device_kernelINS_4gemm6kernel13GemmUniversalIN4cute5tupleIJiiiiEEENS1_10collective13CollectiveMmaINS1_37MainloopSm90TmaGmmaWarpSpecializedFP8ILi5ENS5_IJNS4_1CILi1EEESB_SB_EEENS1_35KernelTmaWarpSpecializedCooperativeEEENS5_IJNSA_ILi128EEENSA_ILi32EEENSA_ILi256EEEEEENS_12float_e4m3_tENS5_IJlSB_lEEESJ_SK_NS4_8TiledMMAINS4_8MMA_AtomIJNS4_4SM904GMMA30MMA_64x32x32_F32E4M3E4M3_SS_TNILNSO_7ScaleInE1ELSQ_1EEEEEENS4_6LayoutINS5_IJNSA_ILi2EEESB_SB_EEENS5_IJSB_NSA_ILi0EEESW_EEEEENS5_IJNS4_10UnderscoreESZ_SZ_EEEEENS4_13SM90_TMA_LOADENS4_14ComposedLayoutINS4_7SwizzleILi3ELi4ELi3EEENS4_18smem_ptr_flag_bitsILi8EEENST_INS5_IJNSA_ILi8EEESF_EEENS5_IJSF_SB_EEEEEEEvNS4_8identityES12_S1C_vS1D_EENS_8epilogue10collective6detail29Sm90TmaWarpSpecializedAdapterINS1G_15DefaultEpilogueISJ_SK_SK_NS1F_6thread17LinearCombinationISJ_Li1EffLNS1K_9ScaleType4KindE0ELNS_15FloatRoundStyleE2ESJ_EENS1_15EpilogueDefaultEEEEEvvEEEEvNT_6ParamsE,"aw",@nobits
	.sectionflags	@""
	.align	16
	.zero		1024


//--------------------- .nv.shared.reserved.0     --------------------------
	.section	.nv.shared.reserved.0,"aw",@nobits
	.weak		__nv_reservedSMEM_offset_0_alias
	.size		__nv_reservedSMEM_offset_0_alias, 0, 0
	.other		__nv_reservedSMEM_offset_0_alias,@"STO_CUDA_RESERVED_SHARED STV_DEFAULT"
__nv_reservedSMEM_offset_0_alias:
	.zero		0


//--------------------- .nv.global                --------------------------
	.section	.nv.global,"aw",@nobits
.nv.global:
	.type		_ZN39_INTERNAL_913abd52_4_k_cu_6c9d8830_89324cute1_E,@object
	.size		_ZN39_INTERNAL_913abd52_4_k_cu_6c9d8830_89324cute1_E,(_ZN39_INTERNAL_913abd52_4_k_cu_6c9d8830_89324cuda3std3__45__cpo6cbeginE - _ZN39_INTERNAL_913abd52_4_k_cu_6c9d8830_89324cute1_E)
_ZN39_INTERNAL_913abd52_4_k_cu_6c9d8830_89324cute1_E:
	.zero		1
	.type		_ZN39_INTERNAL_913abd52_4_k_cu_6c9d8830_89324cuda3std3__45__cpo6cbeginE,@object
	.size		_ZN39_INTERNAL_913abd52_4_k_cu_6c9d8830_89324cuda3std3__45__cpo6cbeginE,(_ZN39_INTERNAL_913abd52_4_k_cu_6c9d8830_89324cuda3std3__48in_placeE - _ZN39_INTERNAL_913abd52_4_k_cu_6c9d8830_89324cuda3std3__45__cpo6cbeginE)
_ZN39_INTERNAL_913abd52_4_k_cu_6c9d8830_89324cuda3std3__45__cpo6cbeginE:
	.zero		1
	.type		_ZN39_INTERNAL_913abd52_4_k_cu_6c9d8830_89324cuda3std3__48in_placeE,@object
	.size		_ZN39_INTERNAL_913abd52_4_k_cu_6c9d8830_89324cuda3std3__48in_placeE,(_ZN39_INTERNAL_913abd52_4_k_cu_6c9d8830_89324cuda3std6ranges3__45__cpo9iter_moveE - _ZN39_INTERNAL_913abd52_4_k_cu_6c9d8830_89324cuda3std3__48in_placeE)
_ZN39_INTERNAL_913abd52_4_k_cu_6c9d8830_89324cuda3std3__48in_placeE:
	.zero		1
	.type		_ZN39_INTERNAL_913abd52_4_k_cu_6c9d8830_89324cuda3std6ranges3__45__cpo9iter_moveE,@object
	.size		_ZN39_INTERNAL_913abd52_4_k_cu_6c9d8830_89324cuda3std6ranges3__45__cpo9iter_moveE,(_ZN39_INTERNAL_913abd52_4_k_cu_6c9d8830_89324cuda3std3__45__cpo5beginE - _ZN39_INTERNAL_913abd52_4_k_cu_6c9d8830_89324cuda3std6ranges3__45__cpo9iter_moveE)
_ZN39_INTERNAL_913abd52_4_k_cu_6c9d8830_89324cuda3std6ranges3__45__cpo9iter_moveE:
	.zero		1
	.type		_ZN39_INTERNAL_913abd52_4_k_cu_6c9d8830_89324cuda3std3__45__cpo5beginE,@object
	.size		_ZN39_INTERNAL_913abd52_4_k_cu_6c9d8830_89324cuda3std3__45__cpo5beginE,(_ZN39_INTERNAL_913abd52_4_k_cu_6c9d8830_89324cuda3std3__441_GLOBAL__N__913abd52_4_k_cu_6c9d8830_89326ignoreE - _ZN39_INTERNAL_913abd52_4_k_cu_6c9d8830_89324cuda3std3__45__cpo5beginE)
_ZN39_INTERNAL_913abd52_4_k_cu_6c9d8830_89324cuda3std3__45__cpo5beginE:
	.zero		1
	.type		_ZN39_INTERNAL_913abd52_4_k_cu_6c9d8830_89324cuda3std3__441_GLOBAL__N__913abd52_4_k_cu_6c9d8830_89326ignoreE,@object
	.size		_ZN39_INTERNAL_913abd52_4_k_cu_6c9d8830_89324cuda3std3__441_GLOBAL__N__913abd52_4_k_cu_6c9d8830_89326ignoreE,(_ZN39_INTERNAL_913abd52_4_k_cu_6c9d8830_89324cute7productE - _ZN39_INTERNAL_913abd52_4_k_cu_6c9d8830_89324cuda3std3__441_GLOBAL__N__913abd52_4_k_cu_6c9d8830_89326ignoreE)
_ZN39_INTERNAL_913abd52_4_k_cu_6c9d8830_89324cuda3std3__441_GLOBAL__N__913abd52_4_k_cu_6c9d8830_89326ignoreE:
	.zero		1
	.type		_ZN39_INTERNAL_913abd52_4_k_cu_6c9d8830_89324cute7productE,@object
	.size		_ZN39_INTERNAL_913abd52_4_k_cu_6c9d8830_89324cute7productE,(_ZN39_INTERNAL_913abd52_4_k_cu_6c9d8830_89324cuda3std3__45__cpo3endE - _ZN39_INTERNAL_913abd52_4_k_cu_6c9d8830_89324cute7productE)
_ZN39_INTERNAL_913abd52_4_k_cu_6c9d8830_89324cute7productE:
	.zero		1
	.type		_ZN39_INTERNAL_913abd52_4_k_cu_6c9d8830_89324cuda3std3__45__cpo3endE,@object
	.size		_ZN39_INTERNAL_913abd52_4_k_cu_6c9d8830_89324cuda3std3__45__cpo3endE,(_ZN39_INTERNAL_913abd52_4_k_cu_6c9d8830_89324cuda3std3__419piecewise_constructE - _ZN39_INTERNAL_913abd52_4_k_cu_6c9d8830_89324cuda3std3__45__cpo3endE)
_ZN39_INTERNAL_913abd52_4_k_cu_6c9d8830_89324cuda3std3__45__cpo3endE:
	.zero		1
	.type		_ZN39_INTERNAL_913abd52_4_k_cu_6c9d8830_89324cuda3std3__419piecewise_constructE,@object
	.size		_ZN39_INTERNAL_913abd52_4_k_cu_6c9d8830_89324cuda3std3__419piecewise_constructE,(_ZN39_INTERNAL_913abd52_4_k_cu_6c9d8830_89324cuda3std3__45__cpo4cendE - _ZN39_INTERNAL_913abd52_4_k_cu_6c9d8830_89324cuda3std3__419piecewise_constructE)
_ZN39_INTERNAL_913abd52_4_k_cu_6c9d8830_89324cuda3std3__419piecewise_constructE:
	.zero		1
	.type		_ZN39_INTERNAL_913abd52_4_k_cu_6c9d8830_89324cuda3std3__45__cpo4cendE,@object
	.size		_ZN39_INTERNAL_913abd52_4_k_cu_6c9d8830_89324cuda3std3__45__cpo4cendE,(_ZN39_INTERNAL_913abd52_4_k_cu_6c9d8830_89324cuda3std6ranges3__45__cpo4swapE - _ZN39_INTERNAL_913abd52_4_k_cu_6c9d8830_89324cuda3std3__45__cpo4cendE)
_ZN39_INTERNAL_913abd52_4_k_cu_6c9d8830_89324cuda3std3__45__cpo4cendE:
	.zero		1
	.type		_ZN39_INTERNAL_913abd52_4_k_cu_6c9d8830_89324cuda3std6ranges3__45__cpo4swapE,@object
	.size		_ZN39_INTERNAL_913abd52_4_k_cu_6c9d8830_89324cuda3std6ranges3__45__cpo4swapE,(.L_7 - _ZN39_INTERNAL_913abd52_4_k_cu_6c9d8830_89324cuda3std6ranges3__45__cpo4swapE)
_ZN39_INTERNAL_913abd52_4_k_cu_6c9d8830_89324cuda3std6ranges3__45__cpo4swapE:
	.zero		1
.L_7:


//--------------------- .nv.constant0._ZN7cutlass13device_kernelINS_4gemm6kernel13GemmUniversalIN4cute5tupleIJiiiiEEENS1_10collective13CollectiveMmaINS1_37MainloopSm90TmaGmmaWarpSpecializedFP8ILi5ENS5_IJNS4_1CILi1EEESB_SB_EEENS1_35KernelTmaWarpSpecializedCooperativeEEENS5_IJNSA_ILi128EEENSA_ILi32EEENSA_ILi256EEEEEENS_12float_e4m3_tENS5_IJlSB_lEEESJ_SK_NS4_8TiledMMAINS4_8MMA_AtomIJNS4_4SM904GMMA30MMA_64x32x32_F32E4M3E4M3_SS_TNILNSO_7ScaleInE1ELSQ_1EEEEEENS4_6LayoutINS5_IJNSA_ILi2EEESB_SB_EEENS5_IJSB_NSA_ILi0EEESW_EEEEENS5_IJNS4_10UnderscoreESZ_SZ_EEEEENS4_13SM90_TMA_LOADENS4_14ComposedLayoutINS4_7SwizzleILi3ELi4ELi3EEENS4_18smem_ptr_flag_bitsILi8EEENST_INS5_IJNSA_ILi8EEESF_EEENS5_IJSF_SB_EEEEEEEvNS4_8identityES12_S1C_vS1D_EENS_8epilogue10collective6detail29Sm90TmaWarpSpecializedAdapterINS1G_15DefaultEpilogueISJ_SK_SK_NS1F_6thread17LinearCombinationISJ_Li1EffLNS1K_9ScaleType4KindE0ELNS_15FloatRoundStyleE2ESJ_EENS1_15EpilogueDefaultEEEEEvvEEEEvNT_6ParamsE --------------------------
	.section	.nv.constant0._ZN7cutlass13device_kernelINS_4gemm6kernel13GemmUniversalIN4cute5tupleIJiiiiEEENS1_10collective13CollectiveMmaINS1_37MainloopSm90TmaGmmaWarpSpecializedFP8ILi5ENS5_IJNS4_1CILi1EEESB_SB_EEENS1_35KernelTmaWarpSpecializedCooperativeEEENS5_IJNSA_ILi128EEENSA_ILi32EEENSA_ILi256EEEEEENS_12float_e4m3_tENS5_IJlSB_lEEESJ_SK_NS4_8TiledMMAINS4_8MMA_AtomIJNS4_4SM904GMMA30MMA_64x32x32_F32E4M3E4M3_SS_TNILNSO_7ScaleInE1ELSQ_1EEEEEENS4_6LayoutINS5_IJNSA_ILi2EEESB_SB_EEENS5_IJSB_NSA_ILi0EEESW_EEEEENS5_IJNS4_10UnderscoreESZ_SZ_EEEEENS4_13SM90_TMA_LOADENS4_14ComposedLayoutINS4_7SwizzleILi3ELi4ELi3EEENS4_18smem_ptr_flag_bitsILi8EEENST_INS5_IJNSA_ILi8EEESF_EEENS5_IJSF_SB_EEEEEEEvNS4_8identityES12_S1C_vS1D_EENS_8epilogue10collective6detail29Sm90TmaWarpSpecializedAdapterINS1G_15DefaultEpilogueISJ_SK_SK_NS1F_6thread17LinearCombinationISJ_Li1EffLNS1K_9ScaleType4KindE0ELNS_15FloatRoundStyleE2ESJ_EENS1_15EpilogueDefaultEEEEEvvEEEEvNT_6ParamsE,"a",@progbits
	.sectionflags	@""
	.align	4
.nv.constant0._ZN7cutlass13device_kernelINS_4gemm6kernel13GemmUniversalIN4cute5tupleIJiiiiEEENS1_10collective13CollectiveMmaINS1_37MainloopSm90TmaGmmaWarpSpecializedFP8ILi5ENS5_IJNS4_1CILi1EEESB_SB_EEENS1_35KernelTmaWarpSpecializedCooperativeEEENS5_IJNSA_ILi128EEENSA_ILi32EEENSA_ILi256EEEEEENS_12float_e4m3_tENS5_IJlSB_lEEESJ_SK_NS4_8TiledMMAINS4_8MMA_AtomIJNS4_4SM904GMMA30MMA_64x32x32_F32E4M3E4M3_SS_TNILNSO_7ScaleInE1ELSQ_1EEEEEENS4_6LayoutINS5_IJNSA_ILi2EEESB_SB_EEENS5_IJSB_NSA_ILi0EEESW_EEEEENS5_IJNS4_10UnderscoreESZ_SZ_EEEEENS4_13SM90_TMA_LOADENS4_14ComposedLayoutINS4_7SwizzleILi3ELi4ELi3EEENS4_18smem_ptr_flag_bitsILi8EEENST_INS5_IJNSA_ILi8EEESF_EEENS5_IJSF_SB_EEEEEEEvNS4_8identityES12_S1C_vS1D_EENS_8epilogue10collective6detail29Sm90TmaWarpSpecializedAdapterINS1G_15DefaultEpilogueISJ_SK_SK_NS1F_6thread17LinearCombinationISJ_Li1EffLNS1K_9ScaleType4KindE0ELNS_15FloatRoundStyleE2ESJ_EENS1_15EpilogueDefaultEEEEEvvEEEEvNT_6ParamsE:
	.zero		1664


//--------------------- SYMBOLS --------------------------

	.type		.nv.reservedSmem.offset0,@object
	.size		.nv.reservedSmem.offset0,0x4
